	.target	sm_90a

	.elftype	@"ET_EXEC"


//--------------------- .note.nv.tkinfo           --------------------------
	.section	.note.nv.tkinfo,"",@"SHT_NOTE"
	.sectionflags	@"SHF_NOTE_NV_TKINFO"
	.tkinfo
        /*0018*/ 	.word	0x00000002
        /*0030*/ 	.string	""
        /*0030*/ 	.string	"ptxas"
        /*0030*/ 	.string	"Cuda compilation tools, release 13.0, V13.0.88"
        /*0030*/ 	.string	"Build cuda_13.0.r13.0/compiler.36424714_0"
        /*0030*/ 	.string	"-arch sm_90a -m 64 "



//--------------------- .note.nv.cuinfo           --------------------------
	.section	.note.nv.cuinfo,"",@"SHT_NOTE"
	.sectionflags	@"SHF_NOTE_NV_CUINFO"
        /*0018*/ 	.short	0x0002
        /*001a*/ 	.short	0x005a
        /*001c*/ 	.short	0x0082
	.zero		2


//--------------------- .nv.info                  --------------------------
	.section	.nv.info,"",@"SHT_CUDA_INFO"
	.align	4


	//----- nvinfo : EIATTR_REGCOUNT
	.align		4
        /*0000*/ 	.byte	0x04, 0x2f
        /*0002*/ 	.short	(.L_15 - .L_14)
	.align		4
.L_14:
        /*0004*/ 	.word	index@(_ZN7cutlass13device_kernelINS_4gemm6kernel13GemmUniversalIN4cute5tupleIJiiiiEEENS1_10collective13CollectiveMmaINS1_34MainloopSm90TmaGmmaWarpSpecializedILi5ENS5_IJNS4_1CILi2EEENSA_ILi1EEESC_EEENS1_35KernelTmaWarpSpecializedCooperativeEEENS5_IJNSA_ILi128EEENSA_ILi32EEENSA_ILi256EEEEEEaNS5_IJlSC_lEEEaSK_NS4_8TiledMMAINS4_8MMA_AtomIJNS4_4SM904GMMA26MMA_64x32x32_S32S8S8_SS_TNEEEENS4_6LayoutISD_NS5_IJSC_NSA_ILi0EEESS_EEEEENS5_IJNS4_10UnderscoreESV_SV_EEEEENS4_13SM90_TMA_LOADENS4_14ComposedLayoutINS4_7SwizzleILi3ELi4ELi3EEENS4_18smem_ptr_flag_bitsILi8EEENSR_INS5_IJNSA_ILi8EEESG_EEENS5_IJSG_SC_EEEEEEEvNS4_8identityENS4_23SM90_TMA_LOAD_MULTICASTES18_vS19_EENS_8epilogue10collective6detail29Sm90TmaWarpSpecializedAdapterINS1D_15DefaultEpilogueIaSK_SK_NS1C_6thread17LinearCombinationIaLi1EiiLNS1H_9ScaleType4KindE0ELNS_15FloatRoundStyleE2EaEENS1_15EpilogueDefaultEEEEEvvEEEEvNT_6ParamsE)
        /*0008*/ 	.word	0x000000a8


	//----- nvinfo : EIATTR_FRAME_SIZE
	.align		4
.L_15:
        /*000c*/ 	.byte	0x04, 0x11
        /*000e*/ 	.short	(.L_17 - .L_16)
	.align		4
.L_16:
        /*0010*/ 	.word	index@(_ZN7cutlass13device_kernelINS_4gemm6kernel13GemmUniversalIN4cute5tupleIJiiiiEEENS1_10collective13CollectiveMmaINS1_34MainloopSm90TmaGmmaWarpSpecializedILi5ENS5_IJNS4_1CILi2EEENSA_ILi1EEESC_EEENS1_35KernelTmaWarpSpecializedCooperativeEEENS5_IJNSA_ILi128EEENSA_ILi32EEENSA_ILi256EEEEEEaNS5_IJlSC_lEEEaSK_NS4_8TiledMMAINS4_8MMA_AtomIJNS4_4SM904GMMA26MMA_64x32x32_S32S8S8_SS_TNEEEENS4_6LayoutISD_NS5_IJSC_NSA_ILi0EEESS_EEEEENS5_IJNS4_10UnderscoreESV_SV_EEEEENS4_13SM90_TMA_LOADENS4_14ComposedLayoutINS4_7SwizzleILi3ELi4ELi3EEENS4_18smem_ptr_flag_bitsILi8EEENSR_INS5_IJNSA_ILi8EEESG_EEENS5_IJSG_SC_EEEEEEEvNS4_8identityENS4_23SM90_TMA_LOAD_MULTICASTES18_vS19_EENS_8epilogue10collective6detail29Sm90TmaWarpSpecializedAdapterINS1D_15DefaultEpilogueIaSK_SK_NS1C_6thread17LinearCombinationIaLi1EiiLNS1H_9ScaleType4KindE0ELNS_15FloatRoundStyleE2EaEENS1_15EpilogueDefaultEEEEEvvEEEEvNT_6ParamsE)
        /*0014*/ 	.word	0x00000000


	//----- nvinfo : EIATTR_MIN_STACK_SIZE
	.align		4
.L_17:
        /*0018*/ 	.byte	0x04, 0x12
        /*001a*/ 	.short	(.L_19 - .L_18)
	.align		4
.L_18:
        /*001c*/ 	.word	index@(_ZN7cutlass13device_kernelINS_4gemm6kernel13GemmUniversalIN4cute5tupleIJiiiiEEENS1_10collective13CollectiveMmaINS1_34MainloopSm90TmaGmmaWarpSpecializedILi5ENS5_IJNS4_1CILi2EEENSA_ILi1EEESC_EEENS1_35KernelTmaWarpSpecializedCooperativeEEENS5_IJNSA_ILi128EEENSA_ILi32EEENSA_ILi256EEEEEEaNS5_IJlSC_lEEEaSK_NS4_8TiledMMAINS4_8MMA_AtomIJNS4_4SM904GMMA26MMA_64x32x32_S32S8S8_SS_TNEEEENS4_6LayoutISD_NS5_IJSC_NSA_ILi0EEESS_EEEEENS5_IJNS4_10UnderscoreESV_SV_EEEEENS4_13SM90_TMA_LOADENS4_14ComposedLayoutINS4_7SwizzleILi3ELi4ELi3EEENS4_18smem_ptr_flag_bitsILi8EEENSR_INS5_IJNSA_ILi8EEESG_EEENS5_IJSG_SC_EEEEEEEvNS4_8identityENS4_23SM90_TMA_LOAD_MULTICASTES18_vS19_EENS_8epilogue10collective6detail29Sm90TmaWarpSpecializedAdapterINS1D_15DefaultEpilogueIaSK_SK_NS1C_6thread17LinearCombinationIaLi1EiiLNS1H_9ScaleType4KindE0ELNS_15FloatRoundStyleE2EaEENS1_15EpilogueDefaultEEEEEvvEEEEvNT_6ParamsE)
        /*0020*/ 	.word	0x00000000
.L_19:


//--------------------- .nv.compat                --------------------------
	.section	.nv.compat,"",@"SHT_CUDA_COMPAT_INFO"
	.align	4
        /*0000*/ 	.byte	0x02, 0x09, 0x01, 0x00, 0x02, 0x02, 0x04, 0x00, 0x02, 0x05, 0x05, 0x00, 0x03, 0x07, 0x01, 0x01
        /*0010*/ 	.byte	0x02, 0x03, 0x01, 0x00, 0x02, 0x06, 0x01, 0x00, 0x04, 0x0b, 0x08, 0x00, 0x00, 0x00, 0x00, 0x00
        /*0020*/ 	.byte	0x00, 0x00, 0x00, 0x00


//--------------------- .nv.info._ZN7cutlass13device_kernelINS_4gemm6kernel13GemmUniversalIN4cute5tupleIJiiiiEEENS1_10collective13CollectiveMmaINS1_34MainloopSm90TmaGmmaWarpSpecializedILi5ENS5_IJNS4_1CILi2EEENSA_ILi1EEESC_EEENS1_35KernelTmaWarpSpecializedCooperativeEEENS5_IJNSA_ILi128EEENSA_ILi32EEENSA_ILi256EEEEEEaNS5_IJlSC_lEEEaSK_NS4_8TiledMMAINS4_8MMA_AtomIJNS4_4SM904GMMA26MMA_64x32x32_S32S8S8_SS_TNEEEENS4_6LayoutISD_NS5_IJSC_NSA_ILi0EEESS_EEEEENS5_IJNS4_10UnderscoreESV_SV_EEEEENS4_13SM90_TMA_LOADENS4_14ComposedLayoutINS4_7SwizzleILi3ELi4ELi3EEENS4_18smem_ptr_flag_bitsILi8EEENSR_INS5_IJNSA_ILi8EEESG_EEENS5_IJSG_SC_EEEEEEEvNS4_8identityENS4_23SM90_TMA_LOAD_MULTICASTES18_vS19_EENS_8epilogue10collective6detail29Sm90TmaWarpSpecializedAdapterINS1D_15DefaultEpilogueIaSK_SK_NS1C_6thread17LinearCombinationIaLi1EiiLNS1H_9ScaleType4KindE0ELNS_15FloatRoundStyleE2EaEENS1_15EpilogueDefaultEEEEEvvEEEEvNT_6ParamsE --------------------------
	.section	.nv.info._ZN7cutlass13device_kernelINS_4gemm6kernel13GemmUniversalIN4cute5tupleIJiiiiEEENS1_10collective13CollectiveMmaINS1_34MainloopSm90TmaGmmaWarpSpecializedILi5ENS5_IJNS4_1CILi2EEENSA_ILi1EEESC_EEENS1_35KernelTmaWarpSpecializedCooperativeEEENS5_IJNSA_ILi128EEENSA_ILi32EEENSA_ILi256EEEEEEaNS5_IJlSC_lEEEaSK_NS4_8TiledMMAINS4_8MMA_AtomIJNS4_4SM904GMMA26MMA_64x32x32_S32S8S8_SS_TNEEEENS4_6LayoutISD_NS5_IJSC_NSA_ILi0EEESS_EEEEENS5_IJNS4_10UnderscoreESV_SV_EEEEENS4_13SM90_TMA_LOADENS4_14ComposedLayoutINS4_7SwizzleILi3ELi4ELi3EEENS4_18smem_ptr_flag_bitsILi8EEENSR_INS5_IJNSA_ILi8EEESG_EEENS5_IJSG_SC_EEEEEEEvNS4_8identityENS4_23SM90_TMA_LOAD_MULTICASTES18_vS19_EENS_8epilogue10collective6detail29Sm90TmaWarpSpecializedAdapterINS1D_15DefaultEpilogueIaSK_SK_NS1C_6thread17LinearCombinationIaLi1EiiLNS1H_9ScaleType4KindE0ELNS_15FloatRoundStyleE2EaEENS1_15EpilogueDefaultEEEEEvvEEEEvNT_6ParamsE,"",@"SHT_CUDA_INFO"
	.sectionflags	@""
	.align	4


	//----- nvinfo : EIATTR_CUDA_API_VERSION
	.align		4
        /*0000*/ 	.byte	0x04, 0x37
        /*0002*/ 	.short	(.L_21 - .L_20)
.L_20:
        /*0004*/ 	.word	0x00000082


	//----- nvinfo : EIATTR_KPARAM_INFO
	.align		4
.L_21:
        /*0008*/ 	.byte	0x04, 0x17
        /*000a*/ 	.short	(.L_23 - .L_22)
.L_22:
        /*000c*/ 	.word	0x00000000
        /*0010*/ 	.short	0x0000
        /*0012*/ 	.short	0x0070
        /*0014*/ 	.byte	0x00, 0xf0, 0x01, 0x10


	//----- nvinfo : EIATTR_SPARSE_MMA_MASK
	.align		4
.L_23:
        /*0018*/ 	.byte	0x03, 0x50
        /*001a*/ 	.short	0x0000


	//----- nvinfo : EIATTR_MAXREG_COUNT
	.align		4
        /*001c*/ 	.byte	0x03, 0x1b
        /*001e*/ 	.short	0x00a8


	//----- nvinfo : EIATTR_NUM_BARRIERS
	.align		4
        /*0020*/ 	.byte	0x02, 0x4c
        /*0022*/ 	.byte	0x01
	.zero		1


	//----- nvinfo : EIATTR_EXTERNS
	.align		4
        /*0024*/ 	.byte	0x04, 0x0f
        /*0026*/ 	.short	(.L_25 - .L_24)


	//   ....[0]....
	.align		4
.L_24:
        /*0028*/ 	.word	index@(__assertfail)


	//----- nvinfo : EIATTR_MERCURY_ISA_VERSION
	.align		4
.L_25:
        /*002c*/ 	.byte	0x03, 0x5f
        /*002e*/ 	.short	0x0101


	//----- nvinfo : EIATTR_INT_WARP_WIDE_INSTR_OFFSETS
	.align		4
        /*0030*/ 	.byte	0x04, 0x31
        /*0032*/ 	.short	(.L_27 - .L_26)


	//   ....[0]....
.L_26:
        /*0034*/ 	.word	0x000004a0


	//   ....[1]....
        /*0038*/ 	.word	0x000004d0


	//   ....[2]....
        /*003c*/ 	.word	0x00000690


	//----- nvinfo : EIATTR_COOP_GROUP_MASK_REGIDS
	.align		4
.L_27:
        /*0040*/ 	.byte	0x04, 0x29
        /*0042*/ 	.short	(.L_29 - .L_28)


	//   ....[0]....
.L_28:
        /*0044*/ 	.word	0xffffffff


	//   ....[1]....
        /*0048*/ 	.word	0xffffffff


	//   ....[2]....
        /*004c*/ 	.word	0xffffffff


	//   ....[3]....
        /*0050*/ 	.word	0xffffffff


	//   ....[4]....
        /*0054*/ 	.word	0xffffffff


	//   ....[5]....
        /*0058*/ 	.word	0xffffffff


	//----- nvinfo : EIATTR_COOP_GROUP_INSTR_OFFSETS
	.align		4
.L_29:
        /*005c*/ 	.byte	0x04, 0x28
        /*005e*/ 	.short	(.L_31 - .L_30)


	//   ....[0]....
.L_30:
        /*0060*/ 	.word	0x00000060


	//   ....[1]....
        /*0064*/ 	.word	0x00000070


	//   ....[2]....
        /*0068*/ 	.word	0x00000130


	//   ....[3]....
        /*006c*/ 	.word	0x000002f0


	//   ....[4]....
        /*0070*/ 	.word	0x00000810


	//   ....[5]....
        /*0074*/ 	.word	0x00001280


	//----- nvinfo : EIATTR_REG_RECONFIG
	.align		4
.L_31:
        /*0078*/ 	.byte	0x01, 0x54
	.zero		2


	//----- nvinfo : EIATTR_SYSCALL_OFFSETS
	.align		4
        /*007c*/ 	.byte	0x04, 0x46
        /*007e*/ 	.short	(.L_33 - .L_32)


	//   ....[0]....
.L_32:
        /*0080*/ 	.word	0x00001450


	//----- nvinfo : EIATTR_MBARRIER_INSTR_OFFSETS
	.align		4
.L_33:
        /*0084*/ 	.byte	0x04, 0x39
        /*0086*/ 	.short	(.L_35 - .L_34)


	//   ....[0]....
.L_34:
        /*0088*/ 	.word	0x00000230
        /*008c*/ 	.word	0x000000ff
        /*0090*/ 	.word	0x00000000
        /*0094*/ 	.short	0x0100
        /*0096*/ 	.byte	0x08
	.zero		1


	//   ....[1]....
        /*0098*/ 	.word	0x00000240
        /*009c*/ 	.word	0x000000ff
        /*00a0*/ 	.word	0x00000028
        /*00a4*/ 	.short	0x0100
        /*00a6*/ 	.byte	0x08
	.zero		1


	//   ....[2]....
        /*00a8*/ 	.word	0x00000250
        /*00ac*/ 	.word	0x000000ff
        /*00b0*/ 	.word	0x00000008
        /*00b4*/ 	.short	0x0100
        /*00b6*/ 	.byte	0x08
	.zero		1


	//   ....[3]....
        /*00b8*/ 	.word	0x00000260
        /*00bc*/ 	.word	0x000000ff
        /*00c0*/ 	.word	0x00000030
        /*00c4*/ 	.short	0x0100
        /*00c6*/ 	.byte	0x08
	.zero		1


	//   ....[4]....
        /*00c8*/ 	.word	0x00000270
        /*00cc*/ 	.word	0x000000ff
        /*00d0*/ 	.word	0x00000010
        /*00d4*/ 	.short	0x0100
        /*00d6*/ 	.byte	0x08
	.zero		1


	//   ....[5]....
        /*00d8*/ 	.word	0x00000280
        /*00dc*/ 	.word	0x000000ff
        /*00e0*/ 	.word	0x00000038
        /*00e4*/ 	.short	0x0100
        /*00e6*/ 	.byte	0x08
	.zero		1


	//   ....[6]....
        /*00e8*/ 	.word	0x00000290
        /*00ec*/ 	.word	0x000000ff
        /*00f0*/ 	.word	0x00000018
        /*00f4*/ 	.short	0x0100
        /*00f6*/ 	.byte	0x08
	.zero		1


	//   ....[7]....
        /*00f8*/ 	.word	0x000002a0
        /*00fc*/ 	.word	0x000000ff
        /*0100*/ 	.word	0x00000040
        /*0104*/ 	.short	0x0100
        /*0106*/ 	.byte	0x08
	.zero		1


	//   ....[8]....
        /*0108*/ 	.word	0x000002b0
        /*010c*/ 	.word	0x000000ff
        /*0110*/ 	.word	0x00000020
        /*0114*/ 	.short	0x0100
        /*0116*/ 	.byte	0x08
	.zero		1


	//   ....[9]....
        /*0118*/ 	.word	0x000002c0
        /*011c*/ 	.word	0x000000ff
        /*0120*/ 	.word	0x00000048
        /*0124*/ 	.short	0x0100
        /*0126*/ 	.byte	0x08
	.zero		1


	//   ....[10]....
        /*0128*/ 	.word	0x00000710
        /*012c*/ 	.word	0x000000ff
        /*0130*/ 	.word	0x00000060
        /*0134*/ 	.short	0x0100
        /*0136*/ 	.byte	0x06
	.zero		1


	//   ....[11]....
        /*0138*/ 	.word	0x000007a0
        /*013c*/ 	.word	0x000000ff
        /*0140*/ 	.word	0x00000068
        /*0144*/ 	.short	0x0100
        /*0146*/ 	.byte	0x06
	.zero		1


	//   ....[12]....
        /*0148*/ 	.word	0x00001510
        /*014c*/ 	.word	0x00000003
        /*0150*/ 	.word	0x00000000
        /*0154*/ 	.short	0x010a
        /*0156*/ 	.byte	0x3f
	.zero		1


	//   ....[13]....
        /*0158*/ 	.word	0x00001550
        /*015c*/ 	.word	0x00000003
        /*0160*/ 	.word	0x00000000
        /*0164*/ 	.short	0x010a
        /*0166*/ 	.byte	0x3f
	.zero		1


	//   ....[14]....
        /*0168*/ 	.word	0x00001ad0
        /*016c*/ 	.word	0x00000005
        /*0170*/ 	.word	0x00000000
        /*0174*/ 	.short	0x010a
        /*0176*/ 	.byte	0x3f
	.zero		1


	//   ....[15]....
        /*0178*/ 	.word	0x00001b10
        /*017c*/ 	.word	0x00000005
        /*0180*/ 	.word	0x00000000
        /*0184*/ 	.short	0x010a
        /*0186*/ 	.byte	0x3f
	.zero		1


	//   ....[16]....
        /*0188*/ 	.word	0x00001f30
        /*018c*/ 	.word	0x00000005
        /*0190*/ 	.word	0x00000000
        /*0194*/ 	.short	0x0101
        /*0196*/ 	.byte	0x3f
	.zero		1


	//   ....[17]....
        /*0198*/ 	.word	0x00002150
        /*019c*/ 	.word	0x00000003
        /*01a0*/ 	.word	0x00000000
        /*01a4*/ 	.short	0x0101
        /*01a6*/ 	.byte	0x3f
	.zero		1


	//   ....[18]....
        /*01a8*/ 	.word	0x00004290
        /*01ac*/ 	.word	0x00000018
        /*01b0*/ 	.word	0x00000028
        /*01b4*/ 	.short	0x010a
        /*01b6*/ 	.byte	0x3f
	.zero		1


	//   ....[19]....
        /*01b8*/ 	.word	0x000046d0
        /*01bc*/ 	.word	0x00000003
        /*01c0*/ 	.word	0x00000068
        /*01c4*/ 	.short	0x0101
        /*01c6*/ 	.byte	0x3f
	.zero		1


	//   ....[20]....
        /*01c8*/ 	.word	0x00004e30
        /*01cc*/ 	.word	0x00000007
        /*01d0*/ 	.word	0x00000000
        /*01d4*/ 	.short	0x010a
        /*01d6*/ 	.byte	0x3f
	.zero		1


	//   ....[21]....
        /*01d8*/ 	.word	0x00004eb0
        /*01dc*/ 	.word	0x00000009
        /*01e0*/ 	.word	0x00000000
        /*01e4*/ 	.short	0x010a
        /*01e6*/ 	.byte	0x3f
	.zero		1


	//   ....[22]....
        /*01e8*/ 	.word	0x00004f40
        /*01ec*/ 	.word	0x00000006
        /*01f0*/ 	.word	0x00000000
        /*01f4*/ 	.short	0x010a
        /*01f6*/ 	.byte	0x3f
	.zero		1


	//   ....[23]....
        /*01f8*/ 	.word	0x00004fd0
        /*01fc*/ 	.word	0x00000009
        /*0200*/ 	.word	0x00000000
        /*0204*/ 	.short	0x010a
        /*0206*/ 	.byte	0x3f
	.zero		1


	//   ....[24]....
        /*0208*/ 	.word	0x00005060
        /*020c*/ 	.word	0x00000003
        /*0210*/ 	.word	0x00000000
        /*0214*/ 	.short	0x010a
        /*0216*/ 	.byte	0x3f
	.zero		1


	//   ....[25]....
        /*0218*/ 	.word	0x000050c0
        /*021c*/ 	.word	0x00000003
        /*0220*/ 	.word	0x00000000
        /*0224*/ 	.short	0x010a
        /*0226*/ 	.byte	0x3f
	.zero		1


	//   ....[26]....
        /*0228*/ 	.word	0x00005110
        /*022c*/ 	.word	0x00000005
        /*0230*/ 	.word	0x00000000
        /*0234*/ 	.short	0x010a
        /*0236*/ 	.byte	0x3f
	.zero		1


	//   ....[27]....
        /*0238*/ 	.word	0x000051e0
        /*023c*/ 	.word	0x00000018
        /*0240*/ 	.word	0x00000028
        /*0244*/ 	.short	0x010a
        /*0246*/ 	.byte	0x3f
	.zero		1


	//   ....[28]....
        /*0248*/ 	.word	0x000052b0
        /*024c*/ 	.word	0x00000007
        /*0250*/ 	.word	0x00000000
        /*0254*/ 	.short	0x010a
        /*0256*/ 	.byte	0x3f
	.zero		1


	//   ....[29]....
        /*0258*/ 	.word	0x00005300
        /*025c*/ 	.word	0x00000009
        /*0260*/ 	.word	0x00000000
        /*0264*/ 	.short	0x010a
        /*0266*/ 	.byte	0x3f
	.zero		1


	//   ....[30]....
        /*0268*/ 	.word	0x00005350
        /*026c*/ 	.word	0x00000006
        /*0270*/ 	.word	0x00000000
        /*0274*/ 	.short	0x010a
        /*0276*/ 	.byte	0x3f
	.zero		1


	//   ....[31]....
        /*0278*/ 	.word	0x000053a0
        /*027c*/ 	.word	0x00000009
        /*0280*/ 	.word	0x00000000
        /*0284*/ 	.short	0x010a
        /*0286*/ 	.byte	0x3f
	.zero		1


	//----- nvinfo : EIATTR_NUM_MBARRIERS
	.align		4
.L_35:
        /*0288*/ 	.byte	0x03, 0x38
        /*028a*/ 	.short	0x000c


	//----- nvinfo : EIATTR_EXIT_INSTR_OFFSETS
	.align		4
        /*028c*/ 	.byte	0x04, 0x1c
        /*028e*/ 	.short	(.L_37 - .L_36)


	//   ....[0]....
.L_36:
        /*0290*/ 	.word	0x00000980


	//   ....[1]....
        /*0294*/ 	.word	0x000011b0


	//   ....[2]....
        /*0298*/ 	.word	0x00003970


	//   ....[3]....
        /*029c*/ 	.word	0x00003ef0


	//   ....[4]....
        /*02a0*/ 	.word	0x000050b0


	//----- nvinfo : EIATTR_MAX_THREADS
	.align		4
.L_37:
        /*02a4*/ 	.byte	0x04, 0x05
        /*02a6*/ 	.short	(.L_39 - .L_38)
.L_38:
        /*02a8*/ 	.word	0x00000180
        /*02ac*/ 	.word	0x00000001
        /*02b0*/ 	.word	0x00000001


	//----- nvinfo : EIATTR_CRS_STACK_SIZE
	.align		4
.L_39:
        /*02b4*/ 	.byte	0x04, 0x1e
        /*02b6*/ 	.short	(.L_41 - .L_40)
.L_40:
        /*02b8*/ 	.word	0x00000000


	//----- nvinfo : EIATTR_CBANK_PARAM_SIZE
	.align		4
.L_41:
        /*02bc*/ 	.byte	0x03, 0x19
        /*02be*/ 	.short	0x0470


	//----- nvinfo : EIATTR_PARAM_CBANK
	.align		4
        /*02c0*/ 	.byte	0x04, 0x0a
        /*02c2*/ 	.short	(.L_43 - .L_42)
	.align		4
.L_42:
        /*02c4*/ 	.word	index@(.nv.constant0._ZN7cutlass13device_kernelINS_4gemm6kernel13GemmUniversalIN4cute5tupleIJiiiiEEENS1_10collective13CollectiveMmaINS1_34MainloopSm90TmaGmmaWarpSpecializedILi5ENS5_IJNS4_1CILi2EEENSA_ILi1EEESC_EEENS1_35KernelTmaWarpSpecializedCooperativeEEENS5_IJNSA_ILi128EEENSA_ILi32EEENSA_ILi256EEEEEEaNS5_IJlSC_lEEEaSK_NS4_8TiledMMAINS4_8MMA_AtomIJNS4_4SM904GMMA26MMA_64x32x32_S32S8S8_SS_TNEEEENS4_6LayoutISD_NS5_IJSC_NSA_ILi0EEESS_EEEEENS5_IJNS4_10UnderscoreESV_SV_EEEEENS4_13SM90_TMA_LOADENS4_14ComposedLayoutINS4_7SwizzleILi3ELi4ELi3EEENS4_18smem_ptr_flag_bitsILi8EEENSR_INS5_IJNSA_ILi8EEESG_EEENS5_IJSG_SC_EEEEEEEvNS4_8identityENS4_23SM90_TMA_LOAD_MULTICASTES18_vS19_EENS_8epilogue10collective6detail29Sm90TmaWarpSpecializedAdapterINS1D_15DefaultEpilogueIaSK_SK_NS1C_6thread17LinearCombinationIaLi1EiiLNS1H_9ScaleType4KindE0ELNS_15FloatRoundStyleE2EaEENS1_15EpilogueDefaultEEEEEvvEEEEvNT_6ParamsE)
        /*02c8*/ 	.short	0x0210
        /*02ca*/ 	.short	0x0470


	//----- nvinfo : EIATTR_SW_WAR
	.align		4
.L_43:
        /*02cc*/ 	.byte	0x04, 0x36
        /*02ce*/ 	.short	(.L_45 - .L_44)
.L_44:
        /*02d0*/ 	.word	0x00000008
.L_45:


//--------------------- .nv.callgraph             --------------------------
	.section	.nv.callgraph,"",@"SHT_CUDA_CALLGRAPH"
	.align	4
	.sectionentsize	8
	.align		4
        /*0000*/ 	.word	0x00000000
	.align		4
        /*0004*/ 	.word	0xffffffff
	.align		4
        /*0008*/ 	.word	index@(_ZN7cutlass13device_kernelINS_4gemm6kernel13GemmUniversalIN4cute5tupleIJiiiiEEENS1_10collective13CollectiveMmaINS1_34MainloopSm90TmaGmmaWarpSpecializedILi5ENS5_IJNS4_1CILi2EEENSA_ILi1EEESC_EEENS1_35KernelTmaWarpSpecializedCooperativeEEENS5_IJNSA_ILi128EEENSA_ILi32EEENSA_ILi256EEEEEEaNS5_IJlSC_lEEEaSK_NS4_8TiledMMAINS4_8MMA_AtomIJNS4_4SM904GMMA26MMA_64x32x32_S32S8S8_SS_TNEEEENS4_6LayoutISD_NS5_IJSC_NSA_ILi0EEESS_EEEEENS5_IJNS4_10UnderscoreESV_SV_EEEEENS4_13SM90_TMA_LOADENS4_14ComposedLayoutINS4_7SwizzleILi3ELi4ELi3EEENS4_18smem_ptr_flag_bitsILi8EEENSR_INS5_IJNSA_ILi8EEESG_EEENS5_IJSG_SC_EEEEEEEvNS4_8identityENS4_23SM90_TMA_LOAD_MULTICASTES18_vS19_EENS_8epilogue10collective6detail29Sm90TmaWarpSpecializedAdapterINS1D_15DefaultEpilogueIaSK_SK_NS1C_6thread17LinearCombinationIaLi1EiiLNS1H_9ScaleType4KindE0ELNS_15FloatRoundStyleE2EaEENS1_15EpilogueDefaultEEEEEvvEEEEvNT_6ParamsE)
	.align		4
        /*000c*/ 	.word	index@(__assertfail)
	.align		4
        /*0010*/ 	.word	0x00000000
	.align		4
        /*0014*/ 	.word	0xfffffffe
	.align		4
        /*0018*/ 	.word	0x00000000
	.align		4
        /*001c*/ 	.word	0xfffffffd
	.align		4
        /*0020*/ 	.word	0x00000000
	.align		4
        /*0024*/ 	.word	0xfffffffc


//--------------------- .nv.constant4             --------------------------
	.section	.nv.constant4,"a",@progbits
	.align	8
	.align		8
.nv.constant4:
        /*0000*/ 	.dword	__assertfail
	.align		8
        /*0008*/ 	.dword	__unnamed_1
	.align		8
        /*0010*/ 	.dword	_ZN40_INTERNAL_12eed68d_4_k_cu_e1556819_115744cuda3std3__45__cpo5beginE
	.align		8
        /*0018*/ 	.dword	_ZN40_INTERNAL_12eed68d_4_k_cu_e1556819_115744cuda3std3__45__cpo3endE
	.align		8
        /*0020*/ 	.dword	_ZN40_INTERNAL_12eed68d_4_k_cu_e1556819_115744cuda3std3__45__cpo6cbeginE
	.align		8
        /*0028*/ 	.dword	_ZN40_INTERNAL_12eed68d_4_k_cu_e1556819_115744cuda3std3__45__cpo4cendE
	.align		8
        /*0030*/ 	.dword	_ZN40_INTERNAL_12eed68d_4_k_cu_e1556819_115744cuda3std3__442_GLOBAL__N__12eed68d_4_k_cu_e1556819_115746ignoreE
	.align		8
        /*0038*/ 	.dword	_ZN40_INTERNAL_12eed68d_4_k_cu_e1556819_115744cuda3std3__419piecewise_constructE
	.align		8
        /*0040*/ 	.dword	_ZN40_INTERNAL_12eed68d_4_k_cu_e1556819_115744cuda3std3__48in_placeE
	.align		8
        /*0048*/ 	.dword	_ZN40_INTERNAL_12eed68d_4_k_cu_e1556819_115744cuda3std6ranges3__45__cpo4swapE
	.align		8
        /*0050*/ 	.dword	_ZN40_INTERNAL_12eed68d_4_k_cu_e1556819_115744cuda3std6ranges3__45__cpo9iter_moveE
	.align		8
        /*0058*/ 	.dword	_ZN40_INTERNAL_12eed68d_4_k_cu_e1556819_115744cute7productE
	.align		8
        /*0060*/ 	.dword	_ZN40_INTERNAL_12eed68d_4_k_cu_e1556819_115744cute1_E
	.align		8
        /*0068*/ 	.dword	$str$22
	.align		8
        /*0070*/ 	.dword	$str$23


//--------------------- .text._ZN7cutlass13device_kernelINS_4gemm6kernel13GemmUniversalIN4cute5tupleIJiiiiEEENS1_10collective13CollectiveMmaINS1_34MainloopSm90TmaGmmaWarpSpecializedILi5ENS5_IJNS4_1CILi2EEENSA_ILi1EEESC_EEENS1_35KernelTmaWarpSpecializedCooperativeEEENS5_IJNSA_ILi128EEENSA_ILi32EEENSA_ILi256EEEEEEaNS5_IJlSC_lEEEaSK_NS4_8TiledMMAINS4_8MMA_AtomIJNS4_4SM904GMMA26MMA_64x32x32_S32S8S8_SS_TNEEEENS4_6LayoutISD_NS5_IJSC_NSA_ILi0EEESS_EEEEENS5_IJNS4_10UnderscoreESV_SV_EEEEENS4_13SM90_TMA_LOADENS4_14ComposedLayoutINS4_7SwizzleILi3ELi4ELi3EEENS4_18smem_ptr_flag_bitsILi8EEENSR_INS5_IJNSA_ILi8EEESG_EEENS5_IJSG_SC_EEEEEEEvNS4_8identityENS4_23SM90_TMA_LOAD_MULTICASTES18_vS19_EENS_8epilogue10collective6detail29Sm90TmaWarpSpecializedAdapterINS1D_15DefaultEpilogueIaSK_SK_NS1C_6thread17LinearCombinationIaLi1EiiLNS1H_9ScaleType4KindE0ELNS_15FloatRoundStyleE2EaEENS1_15EpilogueDefaultEEEEEvvEEEEvNT_6ParamsE --------------------------
	.section	.text._ZN7cutlass13device_kernelINS_4gemm6kernel13GemmUniversalIN4cute5tupleIJiiiiEEENS1_10collective13CollectiveMmaINS1_34MainloopSm90TmaGmmaWarpSpecializedILi5ENS5_IJNS4_1CILi2EEENSA_ILi1EEESC_EEENS1_35KernelTmaWarpSpecializedCooperativeEEENS5_IJNSA_ILi128EEENSA_ILi32EEENSA_ILi256EEEEEEaNS5_IJlSC_lEEEaSK_NS4_8TiledMMAINS4_8MMA_AtomIJNS4_4SM904GMMA26MMA_64x32x32_S32S8S8_SS_TNEEEENS4_6LayoutISD_NS5_IJSC_NSA_ILi0EEESS_EEEEENS5_IJNS4_10UnderscoreESV_SV_EEEEENS4_13SM90_TMA_LOADENS4_14ComposedLayoutINS4_7SwizzleILi3ELi4ELi3EEENS4_18smem_ptr_flag_bitsILi8EEENSR_INS5_IJNSA_ILi8EEESG_EEENS5_IJSG_SC_EEEEEEEvNS4_8identityENS4_23SM90_TMA_LOAD_MULTICASTES18_vS19_EENS_8epilogue10collective6detail29Sm90TmaWarpSpecializedAdapterINS1D_15DefaultEpilogueIaSK_SK_NS1C_6thread17LinearCombinationIaLi1EiiLNS1H_9ScaleType4KindE0ELNS_15FloatRoundStyleE2EaEENS1_15EpilogueDefaultEEEEEvvEEEEvNT_6ParamsE,"ax",@progbits
	.align	128
.text._ZN7cutlass13device_kernelINS_4gemm6kernel13GemmUniversalIN4cute5tupleIJiiiiEEENS1_10collective13CollectiveMmaINS1_34MainloopSm90TmaGmmaWarpSpecializedILi5ENS5_IJNS4_1CILi2EEENSA_ILi1EEESC_EEENS1_35KernelTmaWarpSpecializedCooperativeEEENS5_IJNSA_ILi128EEENSA_ILi32EEENSA_ILi256EEEEEEaNS5_IJlSC_lEEEaSK_NS4_8TiledMMAINS4_8MMA_AtomIJNS4_4SM904GMMA26MMA_64x32x32_S32S8S8_SS_TNEEEENS4_6LayoutISD_NS5_IJSC_NSA_ILi0EEESS_EEEEENS5_IJNS4_10UnderscoreESV_SV_EEEEENS4_13SM90_TMA_LOADENS4_14ComposedLayoutINS4_7SwizzleILi3ELi4ELi3EEENS4_18smem_ptr_flag_bitsILi8EEENSR_INS5_IJNSA_ILi8EEESG_EEENS5_IJSG_SC_EEEEEEEvNS4_8identityENS4_23SM90_TMA_LOAD_MULTICASTES18_vS19_EENS_8epilogue10collective6detail29Sm90TmaWarpSpecializedAdapterINS1D_15DefaultEpilogueIaSK_SK_NS1C_6thread17LinearCombinationIaLi1EiiLNS1H_9ScaleType4KindE0ELNS_15FloatRoundStyleE2EaEENS1_15EpilogueDefaultEEEEEvvEEEEvNT_6ParamsE:
        .type           _ZN7cutlass13device_kernelINS_4gemm6kernel13GemmUniversalIN4cute5tupleIJiiiiEEENS1_10collective13CollectiveMmaINS1_34MainloopSm90TmaGmmaWarpSpecializedILi5ENS5_IJNS4_1CILi2EEENSA_ILi1EEESC_EEENS1_35KernelTmaWarpSpecializedCooperativeEEENS5_IJNSA_ILi128EEENSA_ILi32EEENSA_ILi256EEEEEEaNS5_IJlSC_lEEEaSK_NS4_8TiledMMAINS4_8MMA_AtomIJNS4_4SM904GMMA26MMA_64x32x32_S32S8S8_SS_TNEEEENS4_6LayoutISD_NS5_IJSC_NSA_ILi0EEESS_EEEEENS5_IJNS4_10UnderscoreESV_SV_EEEEENS4_13SM90_TMA_LOADENS4_14ComposedLayoutINS4_7SwizzleILi3ELi4ELi3EEENS4_18smem_ptr_flag_bitsILi8EEENSR_INS5_IJNSA_ILi8EEESG_EEENS5_IJSG_SC_EEEEEEEvNS4_8identityENS4_23SM90_TMA_LOAD_MULTICASTES18_vS19_EENS_8epilogue10collective6detail29Sm90TmaWarpSpecializedAdapterINS1D_15DefaultEpilogueIaSK_SK_NS1C_6thread17LinearCombinationIaLi1EiiLNS1H_9ScaleType4KindE0ELNS_15FloatRoundStyleE2EaEENS1_15EpilogueDefaultEEEEEvvEEEEvNT_6ParamsE,@function
        .size           _ZN7cutlass13device_kernelINS_4gemm6kernel13GemmUniversalIN4cute5tupleIJiiiiEEENS1_10collective13CollectiveMmaINS1_34MainloopSm90TmaGmmaWarpSpecializedILi5ENS5_IJNS4_1CILi2EEENSA_ILi1EEESC_EEENS1_35KernelTmaWarpSpecializedCooperativeEEENS5_IJNSA_ILi128EEENSA_ILi32EEENSA_ILi256EEEEEEaNS5_IJlSC_lEEEaSK_NS4_8TiledMMAINS4_8MMA_AtomIJNS4_4SM904GMMA26MMA_64x32x32_S32S8S8_SS_TNEEEENS4_6LayoutISD_NS5_IJSC_NSA_ILi0EEESS_EEEEENS5_IJNS4_10UnderscoreESV_SV_EEEEENS4_13SM90_TMA_LOADENS4_14ComposedLayoutINS4_7SwizzleILi3ELi4ELi3EEENS4_18smem_ptr_flag_bitsILi8EEENSR_INS5_IJNSA_ILi8EEESG_EEENS5_IJSG_SC_EEEEEEEvNS4_8identityENS4_23SM90_TMA_LOAD_MULTICASTES18_vS19_EENS_8epilogue10collective6detail29Sm90TmaWarpSpecializedAdapterINS1D_15DefaultEpilogueIaSK_SK_NS1C_6thread17LinearCombinationIaLi1EiiLNS1H_9ScaleType4KindE0ELNS_15FloatRoundStyleE2EaEENS1_15EpilogueDefaultEEEEEvvEEEEvNT_6ParamsE,(.L_x_109 - _ZN7cutlass13device_kernelINS_4gemm6kernel13GemmUniversalIN4cute5tupleIJiiiiEEENS1_10collective13CollectiveMmaINS1_34MainloopSm90TmaGmmaWarpSpecializedILi5ENS5_IJNS4_1CILi2EEENSA_ILi1EEESC_EEENS1_35KernelTmaWarpSpecializedCooperativeEEENS5_IJNSA_ILi128EEENSA_ILi32EEENSA_ILi256EEEEEEaNS5_IJlSC_lEEEaSK_NS4_8TiledMMAINS4_8MMA_AtomIJNS4_4SM904GMMA26MMA_64x32x32_S32S8S8_SS_TNEEEENS4_6LayoutISD_NS5_IJSC_NSA_ILi0EEESS_EEEEENS5_IJNS4_10UnderscoreESV_SV_EEEEENS4_13SM90_TMA_LOADENS4_14ComposedLayoutINS4_7SwizzleILi3ELi4ELi3EEENS4_18smem_ptr_flag_bitsILi8EEENSR_INS5_IJNSA_ILi8EEESG_EEENS5_IJSG_SC_EEEEEEEvNS4_8identityENS4_23SM90_TMA_LOAD_MULTICASTES18_vS19_EENS_8epilogue10collective6detail29Sm90TmaWarpSpecializedAdapterINS1D_15DefaultEpilogueIaSK_SK_NS1C_6thread17LinearCombinationIaLi1EiiLNS1H_9ScaleType4KindE0ELNS_15FloatRoundStyleE2EaEENS1_15EpilogueDefaultEEEEEvvEEEEvNT_6ParamsE)
        .other          _ZN7cutlass13device_kernelINS_4gemm6kernel13GemmUniversalIN4cute5tupleIJiiiiEEENS1_10collective13CollectiveMmaINS1_34MainloopSm90TmaGmmaWarpSpecializedILi5ENS5_IJNS4_1CILi2EEENSA_ILi1EEESC_EEENS1_35KernelTmaWarpSpecializedCooperativeEEENS5_IJNSA_ILi128EEENSA_ILi32EEENSA_ILi256EEEEEEaNS5_IJlSC_lEEEaSK_NS4_8TiledMMAINS4_8MMA_AtomIJNS4_4SM904GMMA26MMA_64x32x32_S32S8S8_SS_TNEEEENS4_6LayoutISD_NS5_IJSC_NSA_ILi0EEESS_EEEEENS5_IJNS4_10UnderscoreESV_SV_EEEEENS4_13SM90_TMA_LOADENS4_14ComposedLayoutINS4_7SwizzleILi3ELi4ELi3EEENS4_18smem_ptr_flag_bitsILi8EEENSR_INS5_IJNSA_ILi8EEESG_EEENS5_IJSG_SC_EEEEEEEvNS4_8identityENS4_23SM90_TMA_LOAD_MULTICASTES18_vS19_EENS_8epilogue10collective6detail29Sm90TmaWarpSpecializedAdapterINS1D_15DefaultEpilogueIaSK_SK_NS1C_6thread17LinearCombinationIaLi1EiiLNS1H_9ScaleType4KindE0ELNS_15FloatRoundStyleE2EaEENS1_15EpilogueDefaultEEEEEvvEEEEvNT_6ParamsE,@"STO_CUDA_ENTRY STV_DEFAULT"
_ZN7cutlass13device_kernelINS_4gemm6kernel13GemmUniversalIN4cute5tupleIJiiiiEEENS1_10collective13CollectiveMmaINS1_34MainloopSm90TmaGmmaWarpSpecializedILi5ENS5_IJNS4_1CILi2EEENSA_ILi1EEESC_EEENS1_35KernelTmaWarpSpecializedCooperativeEEENS5_IJNSA_ILi128EEENSA_ILi32EEENSA_ILi256EEEEEEaNS5_IJlSC_lEEEaSK_NS4_8TiledMMAINS4_8MMA_AtomIJNS4_4SM904GMMA26MMA_64x32x32_S32S8S8_SS_TNEEEENS4_6LayoutISD_NS5_IJSC_NSA_ILi0EEESS_EEEEENS5_IJNS4_10UnderscoreESV_SV_EEEEENS4_13SM90_TMA_LOADENS4_14ComposedLayoutINS4_7SwizzleILi3ELi4ELi3EEENS4_18smem_ptr_flag_bitsILi8EEENSR_INS5_IJNSA_ILi8EEESG_EEENS5_IJSG_SC_EEEEEEEvNS4_8identityENS4_23SM90_TMA_LOAD_MULTICASTES18_vS19_EENS_8epilogue10collective6detail29Sm90TmaWarpSpecializedAdapterINS1D_15DefaultEpilogueIaSK_SK_NS1C_6thread17LinearCombinationIaLi1EiiLNS1H_9ScaleType4KindE0ELNS_15FloatRoundStyleE2EaEENS1_15EpilogueDefaultEEEEEvvEEEEvNT_6ParamsE:
[----:B------:R-:W0:Y:S01]  /*0000*/  LDC R1, c[0x0][0x28] ;  /* 0x00000a00ff017b82 */ /* 0x000e220000000800 */
[----:B------:R-:W1:Y:S01]  /*0010*/  S2R R18, SR_TID.X ;  /* 0x0000000000127919 */ /* 0x000e620000002100 */
[----:B------:R-:W-:Y:S01]  /*0020*/  ELECT P0, URZ, PT ;  /* 0x00000000003f782f */ /* 0x000fe20003800000 */
[----:B------:R-:W-:Y:S01]  /*0030*/  BSSY B0, `(.L_x_0) ;  /* 0x000000f000007945 */ /* 0x000fe20003800000 */
[--C-:B-1----:R-:W-:Y:S02]  /*0040*/  SHF.R.U32.HI R0, RZ, 0x5, R18.reuse ;  /* 0x00000005ff007819 */ /* 0x102fe40000011612 */
[----:B------:R-:W-:-:S03]  /*0050*/  SHF.R.U32.HI R3, RZ, 0x7, R18 ;  /* 0x00000007ff037819 */ /* 0x000fc60000011612 */
[----:B------:R-:W1:Y:S04]  /*0060*/  SHFL.IDX PT, R2, R0, RZ, 0x1f ;  /* 0x00001fff00027589 */ /* 0x000e6800000e0000 */
[----:B------:R2:W3:Y:S01]  /*0070*/  SHFL.IDX PT, R5, R3, RZ, 0x1f ;  /* 0x00001fff03057589 */ /* 0x0004e200000e0000 */
[----:B-1----:R-:W-:-:S13]  /*0080*/  ISETP.NE.OR P0, PT, R2, RZ, !P0 ;  /* 0x000000ff0200720c */ /* 0x002fda0004705670 */
[----:B0-23--:R-:W-:Y:S05]  /*0090*/  @P0 BRA `(.L_x_1) ;  /* 0x0000000000200947 */ /* 0x00dfea0003800000 */
[----:B------:R-:W-:Y:S02]  /*00a0*/  ULDC.64 UR4, c[0x0][0x198] ;  /* 0x0000660000047ab9 */ /* 0x000fe40000000a00 */
[----:B------:R-:W-:Y:S02]  /*00b0*/  UIADD3 UR6, UP0, UR4, 0xf0, URZ ;  /* 0x000000f004067890 */ /* 0x000fe4000ff1e03f */
[----:B------:R-:W-:Y:S02]  /*00c0*/  UIADD3 UR4, UP1, UR4, 0x1f0, URZ ;  /* 0x000001f004047890 */ /* 0x000fe4000ff3e03f */
[----:B------:R-:W-:Y:S02]  /*00d0*/  UIADD3.X UR7, URZ, UR5, URZ, UP0, !UPT ;  /* 0x000000053f077290 */ /* 0x000fe400087fe43f */
[----:B------:R-:W-:-:S07]  /*00e0*/  UIADD3.X UR5, URZ, UR5, URZ, UP1, !UPT ;  /* 0x000000053f057290 */ /* 0x000fce0008ffe43f */
[----:B------:R0:W-:Y:S02]  /*00f0*/  UTMACCTL.PF [UR6] ;  /* 0x00000000060079b9 */ /* 0x0001e40008040000 */
[----:B------:R0:W-:Y:S02]  /*0100*/  UTMACCTL.PF [UR4] ;  /* 0x00000000040079b9 */ /* 0x0001e40008040000 */
[----:B0-----:R-:W-:Y:S01]  /*0110*/  NOP ;  /* 0x0000000000007918 */ /* 0x001fe20000000000 */
.L_x_1:
[----:B------:R-:W-:Y:S05]  /*0120*/  BSYNC B0 ;  /* 0x0000000000007941 */ /* 0x000fea0003800000 */
.L_x_0:
[----:B------:R-:W0:Y:S02]  /*0130*/  SHFL.IDX PT, R3, R0, RZ, 0x1f ;  /* 0x00001fff00037589 */ /* 0x000e2400000e0000 */
[----:B0-----:R-:W-:-:S13]  /*0140*/  ISETP.NE.AND P0, PT, R3, RZ, PT ;  /* 0x000000ff0300720c */ /* 0x001fda0003f05270 */
[----:B------:R-:W-:Y:S05]  /*0150*/  @P0 BRA `(.L_x_2) ;  /* 0x0000000000600947 */ /* 0x000fea0003800000 */
[----:B------:R-:W0:Y:S01]  /*0160*/  S2UR UR8, SR_CgaCtaId ;  /* 0x00000000000879c3 */ /* 0x000e220000008800 */
[----:B------:R-:W-:Y:S01]  /*0170*/  UMOV UR4, 0x400 ;  /* 0x0000040000047882 */ /* 0x000fe20000000000 */
[----:B------:R-:W-:Y:S01]  /*0180*/  UMOV UR5, 0x1 ;  /* 0x0000000100057882 */ /* 0x000fe20000000000 */
[----:B------:R-:W-:Y:S01]  /*0190*/  UMOV UR6, 0x4 ;  /* 0x0000000400067882 */ /* 0x000fe20000000000 */
[----:B------:R-:W-:Y:S01]  /*01a0*/  ELECT P0, URZ, PT ;  /* 0x00000000003f782f */ /* 0x000fe20003800000 */
[----:B------:R-:W-:-:S04]  /*01b0*/  UIADD3 UR6, -UR6, 0x100000, URZ ;  /* 0x0010000006067890 */ /* 0x000fc8000fffe13f */
[----:B------:R-:W-:Y:S02]  /*01c0*/  USHF.L.U32 UR7, UR6, 0xb, URZ ;  /* 0x0000000b06077899 */ /* 0x000fe4000800063f */
[----:B------:R-:W-:Y:S02]  /*01d0*/  USHF.L.U32 UR6, UR6, 0x1, URZ ;  /* 0x0000000106067899 */ /* 0x000fe4000800063f */
[----:B0-----:R-:W-:Y:S02]  /*01e0*/  ULEA UR8, UR8, UR4, 0x18 ;  /* 0x0000000408087291 */ /* 0x001fe4000f8ec03f */
[----:B------:R-:W-:-:S04]  /*01f0*/  UIADD3 UR4, -UR5, 0x100000, URZ ;  /* 0x0010000005047890 */ /* 0x000fc8000fffe13f */
[----:B------:R-:W-:Y:S02]  /*0200*/  USHF.L.U32 UR5, UR4, 0xb, URZ ;  /* 0x0000000b04057899 */ /* 0x000fe4000800063f */
[----:B------:R-:W-:Y:S01]  /*0210*/  USHF.L.U32 UR4, UR4, 0x1, URZ ;  /* 0x0000000104047899 */ /* 0x000fe2000800063f */
[----:B------:R-:W0:Y:S11]  /*0220*/  FENCE.VIEW.ASYNC.S ;  /* 0x00000000000073c6 */ /* 0x000e360000000000 */
[----:B0-----:R0:W1:Y:S01]  /*0230*/  SYNCS.EXCH.64 URZ, [UR8], UR4 ;  /* 0x00000004083f75b2 */ /* 0x0010620008000100 */
[----:B------:R0:W2:Y:S01]  /*0240*/  SYNCS.EXCH.64 URZ, [UR8+0x28], UR6 ;  /* 0x00002806083f75b2 */ /* 0x0000a20008000100 */
[----:B------:R0:W3:Y:S01]  /*0250*/  SYNCS.EXCH.64 URZ, [UR8+0x8], UR4 ;  /* 0x00000804083f75b2 */ /* 0x0000e20008000100 */
[----:B------:R0:W4:Y:S01]  /*0260*/  SYNCS.EXCH.64 URZ, [UR8+0x30], UR6 ;  /* 0x00003006083f75b2 */ /* 0x0001220008000100 */
[----:B------:R0:W0:Y:S01]  /*0270*/  SYNCS.EXCH.64 URZ, [UR8+0x10], UR4 ;  /* 0x00001004083f75b2 */ /* 0x0000220008000100 */
[----:B------:R0:W0:Y:S01]  /*0280*/  SYNCS.EXCH.64 URZ, [UR8+0x38], UR6 ;  /* 0x00003806083f75b2 */ /* 0x0000220008000100 */
[----:B------:R0:W0:Y:S01]  /*0290*/  SYNCS.EXCH.64 URZ, [UR8+0x18], UR4 ;  /* 0x00001804083f75b2 */ /* 0x0000220008000100 */
[----:B------:R0:W0:Y:S01]  /*02a0*/  SYNCS.EXCH.64 URZ, [UR8+0x40], UR6 ;  /* 0x00004006083f75b2 */ /* 0x0000220008000100 */
[----:B------:R0:W0:Y:S01]  /*02b0*/  SYNCS.EXCH.64 URZ, [UR8+0x20], UR4 ;  /* 0x00002004083f75b2 */ /* 0x0000220008000100 */
[----:B------:R0:W0:Y:S01]  /*02c0*/  SYNCS.EXCH.64 URZ, [UR8+0x48], UR6 ;  /* 0x00004806083f75b2 */ /* 0x0000220008000100 */
[----:B------:R-:W-:Y:S01]  /*02d0*/  NOP ;  /* 0x0000000000007918 */ /* 0x000fe20000000000 */
.L_x_2:
[----:B------:R-:W-:Y:S01]  /*02e0*/  SHF.R.S32.HI R7, RZ, 0x1f, R18 ;  /* 0x0000001fff077819 */ /* 0x000fe20000011412 */
[----:B------:R-:W5:Y:S01]  /*02f0*/  SHFL.IDX PT, R0, R0, RZ, 0x1f ;  /* 0x00001fff00007589 */ /* 0x000f6200000e0000 */
[----:B0-----:R-:W0:Y:S01]  /*0300*/  S2UR UR8, SR_CTAID.X ;  /* 0x00000000000879c3 */ /* 0x001e220000002500 */
[----:B------:R-:W-:Y:S02]  /*0310*/  ELECT P0, URZ, PT ;  /* 0x00000000003f782f */ /* 0x000fe40003800000 */
[----:B------:R-:W-:Y:S01]  /*0320*/  LEA.HI R7, R7, R18, RZ, 0x7 ;  /* 0x0000001207077211 */ /* 0x000fe200078f38ff */
[----:B------:R-:W1:Y:S01]  /*0330*/  S2R R4, SR_CTAID.Y ;  /* 0x0000000000047919 */ /* 0x000e620000002600 */
[----:B------:R-:W-:Y:S01]  /*0340*/  SHF.R.S32.HI R8, RZ, 0x1f, R3 ;  /* 0x0000001fff087819 */ /* 0x000fe20000011403 */
[----:B------:R-:W-:Y:S01]  /*0350*/  ULDC UR4, c[0x0][0x150] ;  /* 0x0000540000047ab9 */ /* 0x000fe20000000800 */
[----:B------:R-:W-:Y:S01]  /*0360*/  LOP3.LUT R7, R7, 0xffffff80, RZ, 0xc0, !PT ;  /* 0xffffff8007077812 */ /* 0x000fe200078ec0ff */
[----:B------:R-:W-:Y:S01]  /*0370*/  NOP ;  /* 0x0000000000007918 */ /* 0x000fe20000000000 */
[----:B------:R-:W-:Y:S01]  /*0380*/  LEA.HI R8, R8, R3, RZ, 0x2 ;  /* 0x0000000308087211 */ /* 0x000fe200078f10ff */
[----:B------:R-:W2:Y:S01]  /*0390*/  LDC R10, c[0x0][0x144] ;  /* 0x00005100ff0a7b82 */ /* 0x000ea20000000800 */
[----:B------:R-:W-:Y:S01]  /*03a0*/  NOP ;  /* 0x0000000000007918 */ /* 0x000fe20000000000 */
[----:B------:R-:W-:Y:S01]  /*03b0*/  IMAD.IADD R6, R18, 0x1, -R7 ;  /* 0x0000000112067824 */ /* 0x000fe200078e0a07 */
[----:B------:R-:W-:Y:S01]  /*03c0*/  LOP3.LUT R8, R8, 0x3ffffffc, RZ, 0xc0, !PT ;  /* 0x3ffffffc08087812 */ /* 0x000fe200078ec0ff */
[----:B------:R-:W-:Y:S01]  /*03d0*/  IMAD.MOV.U32 R23, RZ, RZ, 0x1 ;  /* 0x00000001ff177424 */ /* 0x000fe200078e00ff */
[----:B------:R-:W-:-:S02]  /*03e0*/  ISETP.NE.AND P3, PT, R5, RZ, PT ;  /* 0x000000ff0500720c */ /* 0x000fc40003f65270 */
[----:B------:R-:W-:Y:S01]  /*03f0*/  SHF.R.S32.HI R7, RZ, 0x1f, R6 ;  /* 0x0000001fff077819 */ /* 0x000fe20000011406 */
[----:B------:R-:W-:Y:S01]  /*0400*/  IMAD.IADD R8, R3, 0x1, -R8 ;  /* 0x0000000103087824 */ /* 0x000fe200078e0a08 */
[----:B------:R-:W3:Y:S02]  /*0410*/  LDC R13, c[0x0][0x140] ;  /* 0x00005000ff0d7b82 */ /* 0x000ee40000000800 */
[----:B------:R-:W-:Y:S02]  /*0420*/  LEA.HI R7, R7, R6, RZ, 0x3 ;  /* 0x0000000607077211 */ /* 0x000fe400078f18ff */
[----:B-----5:R-:W-:Y:S02]  /*0430*/  ISETP.NE.OR P0, PT, R0, RZ, !P0 ;  /* 0x000000ff0000720c */ /* 0x020fe40004705670 */
[--C-:B------:R-:W-:Y:S02]  /*0440*/  SHF.R.S32.HI R0, RZ, 0x3, R7.reuse ;  /* 0x00000003ff007819 */ /* 0x100fe40000011407 */
[----:B------:R-:W-:-:S02]  /*0450*/  SHF.R.S32.HI R7, RZ, 0x1f, R7 ;  /* 0x0000001fff077819 */ /* 0x000fc40000011407 */
[----:B0-----:R-:W-:Y:S02]  /*0460*/  I2FP.F32.U32 R9, UR8 ;  /* 0x0000000800097c45 */ /* 0x001fe40008201000 */
[----:B------:R-:W-:-:S03]  /*0470*/  LEA.HI R7, R7, R0, RZ, 0x2 ;  /* 0x0000000007077211 */ /* 0x000fc600078f10ff */
[----:B------:R-:W-:Y:S01]  /*0480*/  FMUL R9, R9, UR4 ;  /* 0x0000000409097c20 */ /* 0x000fe20008400000 */
[----:B------:R-:W-:Y:S01]  /*0490*/  LOP3.LUT R7, R7, 0xfffffffc, RZ, 0xc0, !PT ;  /* 0xfffffffc07077812 */ /* 0x000fe200078ec0ff */
[----:B------:R-:W-:Y:S01]  /*04a0*/  VOTEU.ALL UP0, P0 ;  /* 0x00000000003f7886 */ /* 0x000fe20000000000 */
[----:B-1----:R-:W-:Y:S01]  /*04b0*/  I2FP.F32.U32 R3, R4 ;  /* 0x0000000400037245 */ /* 0x002fe20000201000 */
[----:B------:R-:W-:Y:S01]  /*04c0*/  ULDC UR4, c[0x0][0x154] ;  /* 0x0000550000047ab9 */ /* 0x000fe20000000800 */
[----:B------:R-:W-:Y:S01]  /*04d0*/  VOTEU.ALL UP1, P0 ;  /* 0x00000000003f7886 */ /* 0x000fe20000020000 */
[----:B------:R-:W0:Y:S01]  /*04e0*/  F2I.U32.TRUNC.NTZ R9, R9 ;  /* 0x0000000900097305 */ /* 0x000e22000020f000 */
[----:B------:R-:W-:Y:S01]  /*04f0*/  IMAD.IADD R7, R0, 0x1, -R7 ;  /* 0x0000000100077824 */ /* 0x000fe200078e0a07 */
[----:B------:R-:W1:Y:S01]  /*0500*/  @!UP0 S2UR UR7, SR_CgaCtaId ;  /* 0x00000000000789c3 */ /* 0x000e620000008800 */
[----:B------:R-:W-:Y:S01]  /*0510*/  FMUL R12, R3, UR4 ;  /* 0x00000004030c7c20 */ /* 0x000fe20008400000 */
[----:B------:R-:W-:Y:S01]  /*0520*/  UMOV UR4, 0x20 ;  /* 0x0000002000047882 */ /* 0x000fe20000000000 */
[----:B------:R-:W-:Y:S01]  /*0530*/  IMAD R8, R8, 0x4, R7 ;  /* 0x0000000408087824 */ /* 0x000fe200078e0207 */
[----:B------:R-:W-:Y:S01]  /*0540*/  @!UP0 UMOV UR6, 0x400 ;  /* 0x0000040000068882 */ /* 0x000fe20000000000 */
[----:B------:R-:W-:-:S04]  /*0550*/  @!UP0 UIADD3 UR4, -UR4, 0x100000, URZ ;  /* 0x0010000004048890 */ /* 0x000fc8000fffe13f */
[----:B------:R-:W-:Y:S02]  /*0560*/  @!UP0 USHF.L.U32 UR5, UR4, 0xb, URZ ;  /* 0x0000000b04058899 */ /* 0x000fe4000800063f */
[----:B------:R-:W-:Y:S01]  /*0570*/  @!UP0 USHF.L.U32 UR4, UR4, 0x1, URZ ;  /* 0x0000000104048899 */ /* 0x000fe2000800063f */
[----:B---3--:R-:W-:Y:S01]  /*0580*/  ISETP.EQ.U32.AND P2, PT, R13, 0x1, PT ;  /* 0x000000010d00780c */ /* 0x008fe20003f42070 */
[----:B------:R-:W3:Y:S01]  /*0590*/  F2I.U32.TRUNC.NTZ R12, R12 ;  /* 0x0000000c000c7305 */ /* 0x000ee2000020f000 */
[----:B------:R-:W-:Y:S01]  /*05a0*/  LEA.HI R0, R8, R8, RZ, 0x1 ;  /* 0x0000000808007211 */ /* 0x000fe200078f08ff */
[----:B------:R-:W5:Y:S03]  /*05b0*/  LDC R7, c[0x0][0x148] ;  /* 0x00005200ff077b82 */ /* 0x000f660000000800 */
[----:B------:R-:W-:Y:S01]  /*05c0*/  LOP3.LUT R11, R0, 0xfffffffe, RZ, 0xc0, !PT ;  /* 0xfffffffe000b7812 */ /* 0x000fe200078ec0ff */
[----:B0-----:R-:W-:Y:S01]  /*05d0*/  IMAD.MOV R15, RZ, RZ, -R9 ;  /* 0x000000ffff0f7224 */ /* 0x001fe200078e0a09 */
[----:B------:R-:W-:-:S03]  /*05e0*/  SHF.R.S32.HI R9, RZ, 0x1f, R2 ;  /* 0x0000001fff097819 */ /* 0x000fc60000011402 */
[----:B--2---:R-:W-:Y:S01]  /*05f0*/  IMAD R3, R10, R15, UR8 ;  /* 0x000000080a037e24 */ /* 0x004fe2000f8e020f */
[----:B------:R-:W-:Y:S01]  /*0600*/  LEA.HI R9, R9, R2, RZ, 0x2 ;  /* 0x0000000209097211 */ /* 0x000fe200078f10ff */
[C---:B------:R-:W-:Y:S02]  /*0610*/  IMAD.IADD R0, R8.reuse, 0x1, -R11 ;  /* 0x0000000108007824 */ /* 0x040fe400078e0a0b */
[----:B------:R-:W-:Y:S01]  /*0620*/  IMAD.SHL.U32 R11, R8, 0x4, RZ ;  /* 0x00000004080b7824 */ /* 0x000fe200078e00ff */
[----:B------:R-:W-:Y:S01]  /*0630*/  LOP3.LUT R9, R9, 0xfffffffc, RZ, 0xc0, !PT ;  /* 0xfffffffc09097812 */ /* 0x000fe200078ec0ff */
[----:B---3--:R-:W-:Y:S01]  /*0640*/  IMAD.MOV R20, RZ, RZ, -R12 ;  /* 0x000000ffff147224 */ /* 0x008fe200078e0a0c */
[----:B------:R-:W-:Y:S01]  /*0650*/  ISETP.NE.AND P4, PT, R0, R3, PT ;  /* 0x000000030000720c */ /* 0x000fe20003f85270 */
[----:B-1----:R-:W-:Y:S01]  /*0660*/  @!UP0 ULEA UR6, UR7, UR6, 0x18 ;  /* 0x0000000607068291 */ /* 0x002fe2000f8ec03f */
[----:B------:R-:W-:Y:S01]  /*0670*/  LOP3.LUT R22, R8, 0xc, R11, 0x78, !PT ;  /* 0x0000000c08167812 */ /* 0x000fe200078e780b */
[----:B------:R-:W-:Y:S01]  /*0680*/  IMAD.IADD R0, R2, 0x1, -R9 ;  /* 0x0000000102007824 */ /* 0x000fe200078e0a09 */
[----:B------:R-:W-:Y:S01]  /*0690*/  VOTEU.ALL UP0, P0 ;  /* 0x00000000003f7886 */ /* 0x000fe20000000000 */
[----:B------:R-:W-:Y:S01]  /*06a0*/  LOP3.LUT P0, RZ, R6, 0x7, RZ, 0xc0, !PT ;  /* 0x0000000706ff7812 */ /* 0x000fe2000780c0ff */
[----:B------:R-:W-:-:S02]  /*06b0*/  VIADD R6, R5, 0xffffffff ;  /* 0xffffffff05067836 */ /* 0x000fc40000000000 */
[----:B------:R-:W-:Y:S01]  /*06c0*/  ISETP.NE.AND P1, PT, R0, 0x3, PT ;  /* 0x000000030000780c */ /* 0x000fe20003f25270 */
[----:B-----5:R-:W-:Y:S01]  /*06d0*/  IMAD R9, R7, R20, R4 ;  /* 0x0000001407097224 */ /* 0x020fe200078e0204 */
[----:B------:R-:W-:Y:S02]  /*06e0*/  ISETP.LT.U32.AND P0, PT, R22, 0x2, !P0 ;  /* 0x000000021600780c */ /* 0x000fe40004701070 */
[----:B------:R-:W-:Y:S01]  /*06f0*/  ISETP.EQ.OR P1, PT, R0, RZ, !P1 ;  /* 0x000000ff0000720c */ /* 0x000fe20004f22670 */
[----:B------:R-:W0:Y:S02]  /*0700*/  FENCE.VIEW.ASYNC.S ;  /* 0x00000000000073c6 */ /* 0x000e240000000000 */
[----:B0-----:R0:W1:Y:S01]  /*0710*/  @!UP0 SYNCS.EXCH.64 URZ, [UR6+0x60], UR4 ;  /* 0x00006004063f85b2 */ /* 0x0010620008000100 */
[----:B------:R-:W-:Y:S02]  /*0720*/  @P4 LEA.HI R2, R22, R22, RZ, 0x1 ;  /* 0x0000001616024211 */ /* 0x000fe400078f08ff */
[----:B------:R-:W-:-:S02]  /*0730*/  ISETP.EQ.AND P1, PT, R5, RZ, P1 ;  /* 0x000000ff0500720c */ /* 0x000fc40000f22270 */
[----:B------:R-:W-:Y:S02]  /*0740*/  @P4 SHF.R.S32.HI R2, RZ, 0x1, R2 ;  /* 0x00000001ff024819 */ /* 0x000fe40000011402 */
[----:B------:R-:W-:Y:S02]  /*0750*/  ISETP.GE.U32.AND P6, PT, R6, 0x2, PT ;  /* 0x000000020600780c */ /* 0x000fe40003fc6070 */
[----:B------:R-:W-:Y:S02]  /*0760*/  @P4 ISETP.NE.AND P5, PT, R2, R9, PT ;  /* 0x000000090200420c */ /* 0x000fe40003fa5270 */
[----:B------:R-:W-:Y:S02]  /*0770*/  SEL R2, RZ, 0x1, !P0 ;  /* 0x00000001ff027807 */ /* 0x000fe40004000000 */
[----:B------:R-:W-:Y:S02]  /*0780*/  @P4 SEL R23, RZ, 0x1, P5 ;  /* 0x00000001ff174807 */ /* 0x000fe40002800000 */
[----:B------:R-:W-:Y:S01]  /*0790*/  SEL R19, RZ, 0x1, !P1 ;  /* 0x00000001ff137807 */ /* 0x000fe20004800000 */
[----:B------:R0:W2:Y:S01]  /*07a0*/  @!UP1 SYNCS.EXCH.64 URZ, [UR6+0x68], UR4 ;  /* 0x00006804063f95b2 */ /* 0x0000a20008000100 */
[----:B------:R-:W-:Y:S01]  /*07b0*/  LOP3.LUT R23, R23, R2, RZ, 0xc0, !PT ;  /* 0x0000000217177212 */ /* 0x000fe200078ec0ff */
[----:B------:R-:W-:Y:S01]  /*07c0*/  NOP ;  /* 0x0000000000007918 */ /* 0x000fe20000000000 */
[----:B------:R-:W-:Y:S01]  /*07d0*/  SEL R19, R19, 0x2, P6 ;  /* 0x0000000213137807 */ /* 0x000fe20003000000 */
[----:B------:R-:W-:Y:S06]  /*07e0*/  @!P2 BRA `(.L_x_3) ;  /* 0x000000000008a947 */ /* 0x000fec0003800000 */
[----:B-12-4-:R-:W-:Y:S01]  /*07f0*/  UCGABAR_ARV ;  /* 0x00000000000079c7 */ /* 0x016fe20008000000 */
[----:B------:R-:W-:Y:S05]  /*0800*/  BRA `(.L_x_4) ;  /* 0x0000000000047947 */ /* 0x000fea0003800000 */
.L_x_3:
[----:B-12-4-:R-:W-:Y:S01]  /*0810*/  NOP ;  /* 0x0000000000007918 */ /* 0x016fe20000000000 */
.L_x_4:
[----:B------:R-:W1:Y:S01]  /*0820*/  LDC R16, c[0x0][0x65c] ;  /* 0x00019700ff107b82 */ /* 0x000e620000000800 */
[----:B------:R-:W-:Y:S02]  /*0830*/  IMAD.U32 R8, RZ, RZ, UR8 ;  /* 0x00000008ff087e24 */ /* 0x000fe4000f8e00ff */
[----:B------:R-:W-:Y:S01]  /*0840*/  IMAD.MOV.U32 R9, RZ, RZ, RZ ;  /* 0x000000ffff097224 */ /* 0x000fe200078e00ff */
[----:B-1----:R-:W-:-:S04]  /*0850*/  ISETP.NE.AND P1, PT, R16, 0x1, PT ;  /* 0x000000011000780c */ /* 0x002fc80003f25270 */
[----:B------:R-:W-:-:S09]  /*0860*/  P2R R2, PR, RZ, 0x2 ;  /* 0x00000002ff027803 */ /* 0x000fd20000000000 */
[----:B------:R-:W1:Y:S01]  /*0870*/  @P1 LDC R11, c[0x0][0x10] ;  /* 0x00000400ff0b1b82 */ /* 0x000e620000000800 */
[----:B------:R-:W-:Y:S02]  /*0880*/  @P1 IMAD.MOV.U32 R5, RZ, RZ, RZ ;  /* 0x000000ffff051224 */ /* 0x000fe400078e00ff */
[----:B------:R-:W-:-:S05]  /*0890*/  @P1 IMAD.MOV.U32 R17, RZ, RZ, RZ ;  /* 0x000000ffff111224 */ /* 0x000fca00078e00ff */
[----:B------:R-:W2:Y:S01]  /*08a0*/  @!P1 LDC R13, c[0x0][0xc] ;  /* 0x00000300ff0d9b82 */ /* 0x000ea20000000800 */
[----:B-1----:R-:W-:-:S04]  /*08b0*/  @P1 IMAD.WIDE.U32 R10, R11, UR8, R4 ;  /* 0x000000080b0a1c25 */ /* 0x002fc8000f8e0004 */
[----:B------:R-:W-:Y:S02]  /*08c0*/  @P1 IMAD.MOV.U32 R2, RZ, RZ, R10 ;  /* 0x000000ffff021224 */ /* 0x000fe400078e000a */
[----:B------:R-:W-:Y:S02]  /*08d0*/  @P1 IMAD.IADD R17, R11, 0x1, R17 ;  /* 0x000000010b111824 */ /* 0x000fe400078e0211 */
[----:B--2---:R-:W-:-:S04]  /*08e0*/  @!P1 IMAD.WIDE.U32 R8, R4, R13, R8 ;  /* 0x0000000d04089225 */ /* 0x004fc800078e0008 */
[----:B------:R-:W-:Y:S02]  /*08f0*/  @!P1 IMAD.MOV.U32 R2, RZ, RZ, R8 ;  /* 0x000000ffff029224 */ /* 0x000fe400078e0008 */
[----:B------:R-:W-:Y:S01]  /*0900*/  @!P1 IMAD.MOV.U32 R17, RZ, RZ, R9 ;  /* 0x000000ffff119224 */ /* 0x000fe200078e0009 */
[----:B------:R-:W-:Y:S06]  /*0910*/  @!P2 BRA `(.L_x_5) ;  /* 0x00000000000ca947 */ /* 0x000fec0003800000 */
[----:B------:R-:W-:Y:S01]  /*0920*/  UCGABAR_WAIT ;  /* 0x0000000000007dc7 */ /* 0x000fe20008000000 */
[----:B------:R-:W-:Y:S01]  /*0930*/  CCTL.IVALL ;  /* 0x00000000ff00798f */ /* 0x000fe20002000000 */
[----:B------:R-:W-:Y:S05]  /*0940*/  BRA `(.L_x_6) ;  /* 0x0000000000047947 */ /* 0x000fea0003800000 */
.L_x_5:
[----:B------:R-:W-:Y:S06]  /*0950*/  BAR.SYNC.DEFER_BLOCKING 0x0 ;  /* 0x0000000000007b1d */ /* 0x000fec0000010000 */
.L_x_6:
[----:B------:R-:W-:Y:S05]  /*0960*/  @!P3 BRA `(.L_x_7) ;  /* 0x000000300004b947 */ /* 0x000fea0003800000 */
[----:B------:R-:W-:-:S13]  /*0970*/  ISETP.GT.U32.AND P0, PT, R6, 0x1, PT ;  /* 0x000000010600780c */ /* 0x000fda0003f04070 */
[----:B0-----:R-:W-:Y:S05]  /*0980*/  @P0 EXIT ;  /* 0x000000000000094d */ /* 0x001fea0003800000 */
[----:B------:R-:W-:Y:S01]  /*0990*/  ULDC.64 UR4, c[0x0][0x650] ;  /* 0x0001940000047ab9 */ /* 0x000fe20000000a00 */
[----:B------:R-:W-:Y:S01]  /*09a0*/  PRMT R0, RZ, 0x7610, R0 ;  /* 0x00007610ff007816 */ /* 0x000fe20000000000 */
[----:B------:R-:W-:Y:S01]  /*09b0*/  IMAD.MOV.U32 R43, RZ, RZ, -0x1 ;  /* 0xffffffffff2b7424 */ /* 0x000fe200078e00ff */
[----:B------:R-:W-:Y:S01]  /*09c0*/  ISETP.GE.U32.AND P0, PT, R2, UR4, PT ;  /* 0x0000000402007c0c */ /* 0x000fe2000bf06070 */
[----:B------:R-:W-:Y:S02]  /*09d0*/  IMAD.MOV.U32 R44, RZ, RZ, -0x1 ;  /* 0xffffffffff2c7424 */ /* 0x000fe400078e00ff */
[----:B------:R-:W-:Y:S01]  /*09e0*/  IMAD.MOV.U32 R45, RZ, RZ, -0x1 ;  /* 0xffffffffff2d7424 */ /* 0x000fe200078e00ff */
[----:B------:R-:W-:-:S13]  /*09f0*/  ISETP.GE.U32.AND.EX P0, PT, R17, UR5, PT, P0 ;  /* 0x0000000511007c0c */ /* 0x000fda000bf06100 */
[----:B------:R-:W-:Y:S05]  /*0a00*/  @P0 BRA `(.L_x_8) ;  /* 0x0000000400300947 */ /* 0x000fea0003800000 */
[----:B------:R-:W0:Y:S01]  /*0a10*/  LDC.64 R24, c[0x0][0x628] ;  /* 0x00018a00ff187b82 */ /* 0x000e220000000a00 */
[----:B------:R-:W-:Y:S02]  /*0a20*/  IMAD.MOV.U32 R8, RZ, RZ, R2 ;  /* 0x000000ffff087224 */ /* 0x000fe400078e0002 */
[----:B------:R-:W-:-:S05]  /*0a30*/  IMAD.MOV.U32 R9, RZ, RZ, R17 ;  /* 0x000000ffff097224 */ /* 0x000fca00078e0011 */
[----:B------:R-:W1:Y:S08]  /*0a40*/  LDC R0, c[0x0][0x630] ;  /* 0x00018c00ff007b82 */ /* 0x000e700000000800 */
[----:B------:R-:W2:Y:S01]  /*0a50*/  LDC.64 R26, c[0x0][0x620] ;  /* 0x00018800ff1a7b82 */ /* 0x000ea20000000a00 */
[----:B0-----:R-:W-:-:S04]  /*0a60*/  ISETP.NE.U32.AND P0, PT, R24, RZ, PT ;  /* 0x000000ff1800720c */ /* 0x001fc80003f05070 */
[----:B------:R-:W-:-:S13]  /*0a70*/  ISETP.NE.AND.EX P0, PT, R25, RZ, PT, P0 ;  /* 0x000000ff1900720c */ /* 0x000fda0003f05300 */
[----:B-12---:R-:W-:Y:S05]  /*0a80*/  @!P0 BRA `(.L_x_9) ;  /* 0x0000000000288947 */ /* 0x006fea0003800000 */
[----:B------:R-:W0:Y:S02]  /*0a90*/  LDC R13, c[0x0][0x634] ;  /* 0x00018d00ff0d7b82 */ /* 0x000e240000000800 */
[----:B0-----:R-:W-:-:S05]  /*0aa0*/  IADD3 R13, P0, R2, R13, RZ ;  /* 0x0000000d020d7210 */ /* 0x001fca0007f1e0ff */
[----:B------:R-:W-:-:S04]  /*0ab0*/  IMAD.X R15, RZ, RZ, R17, P0 ;  /* 0x000000ffff0f7224 */ /* 0x000fc800000e0611 */
[----:B------:R-:W-:-:S04]  /*0ac0*/  IMAD.WIDE.U32 R8, R15, R24, RZ ;  /* 0x000000180f087225 */ /* 0x000fc800078e00ff */
[----:B------:R-:W-:-:S04]  /*0ad0*/  IMAD.WIDE.U32 R10, P0, R13, R25, R8 ;  /* 0x000000190d0a7225 */ /* 0x000fc80007800008 */
[----:B------:R-:W-:-:S04]  /*0ae0*/  IMAD.WIDE.U32 R8, R13, R24, RZ ;  /* 0x000000180d087225 */ /* 0x000fc800078e00ff */
[----:B------:R-:W-:Y:S01]  /*0af0*/  IMAD.X R13, RZ, RZ, RZ, P0 ;  /* 0x000000ffff0d7224 */ /* 0x000fe200000e06ff */
[----:B------:R-:W-:Y:S01]  /*0b00*/  IADD3 RZ, P0, R9, R10, RZ ;  /* 0x0000000a09ff7210 */ /* 0x000fe20007f1e0ff */
[----:B------:R-:W-:-:S04]  /*0b10*/  IMAD.MOV.U32 R12, RZ, RZ, R11 ;  /* 0x000000ffff0c7224 */ /* 0x000fc800078e000b */
[----:B------:R-:W-:-:S08]  /*0b20*/  IMAD.WIDE.U32.X R8, R15, R25, R12, P0 ;  /* 0x000000190f087225 */ /* 0x000fd000000e040c */
.L_x_9:
[----:B------:R-:W0:Y:S01]  /*0b30*/  LDC.64 R24, c[0x0][0x640] ;  /* 0x00019000ff187b82 */ /* 0x000e220000000a00 */
[-CC-:B------:R-:W-:Y:S01]  /*0b40*/  SHF.R.U64 R45, R8, R0.reuse, R9.reuse ;  /* 0x00000000082d7219 */ /* 0x180fe20000001209 */
[----:B------:R-:W-:Y:S01]  /*0b50*/  IMAD.MOV.U32 R8, RZ, RZ, R2 ;  /* 0x000000ffff087224 */ /* 0x000fe200078e0002 */
[----:B------:R-:W-:Y:S01]  /*0b60*/  SHF.R.U32.HI R0, RZ, R0, R9 ;  /* 0x00000000ff007219 */ /* 0x000fe20000011609 */
[----:B------:R-:W-:Y:S01]  /*0b70*/  IMAD R28, R7, R20, R4 ;  /* 0x00000014071c7224 */ /* 0x000fe200078e0204 */
[----:B------:R-:W-:Y:S01]  /*0b80*/  IADD3 R5, P0, RZ, -R45, RZ ;  /* 0x8000002dff057210 */ /* 0x000fe20007f1e0ff */
[----:B------:R-:W-:Y:S02]  /*0b90*/  IMAD.MOV.U32 R21, RZ, RZ, 0x1 ;  /* 0x00000001ff157424 */ /* 0x000fe400078e00ff */
[----:B------:R-:W1:Y:S02]  /*0ba0*/  LDC R6, c[0x0][0x618] ;  /* 0x00018600ff067b82 */ /* 0x000e640000000800 */
[----:B------:R-:W-:-:S04]  /*0bb0*/  IMAD.X R9, RZ, RZ, ~R0, P0 ;  /* 0x000000ffff097224 */ /* 0x000fc800000e0e00 */
[-C--:B------:R-:W-:Y:S02]  /*0bc0*/  IMAD R0, R9, R26.reuse, RZ ;  /* 0x0000001a09007224 */ /* 0x080fe400078e02ff */
[----:B------:R-:W2:Y:S01]  /*0bd0*/  LDC R11, c[0x0][0x608] ;  /* 0x00018200ff0b7b82 */ /* 0x000ea20000000800 */
[----:B------:R-:W-:Y:S02]  /*0be0*/  IMAD.MOV.U32 R9, RZ, RZ, R17 ;  /* 0x000000ffff097224 */ /* 0x000fe400078e0011 */
[----:B------:R-:W-:-:S05]  /*0bf0*/  IMAD.WIDE.U32 R8, R5, R26, R8 ;  /* 0x0000001a05087225 */ /* 0x000fca00078e0008 */
[----:B------:R-:W3:Y:S01]  /*0c00*/  LDC R12, c[0x0][0x658] ;  /* 0x00019600ff0c7b82 */ /* 0x000ee20000000800 */
[----:B------:R-:W-:Y:S01]  /*0c10*/  IMAD R5, R5, R27, R0 ;  /* 0x0000001b05057224 */ /* 0x000fe200078e0200 */
[----:B0-----:R-:W-:-:S03]  /*0c20*/  ISETP.NE.U32.AND P0, PT, R24, RZ, PT ;  /* 0x000000ff1800720c */ /* 0x001fc60003f05070 */
[----:B------:R-:W-:Y:S01]  /*0c30*/  IMAD.IADD R5, R9, 0x1, R5 ;  /* 0x0000000109057824 */ /* 0x000fe200078e0205 */
[----:B------:R-:W-:Y:S01]  /*0c40*/  ISETP.NE.AND.EX P0, PT, R25, RZ, PT, P0 ;  /* 0x000000ff1900720c */ /* 0x000fe20003f05300 */
[----:B------:R-:W-:Y:S01]  /*0c50*/  IMAD.MOV.U32 R9, RZ, RZ, -0x1 ;  /* 0xffffffffff097424 */ /* 0x000fe200078e00ff */
[----:B------:R-:W0:Y:S02]  /*0c60*/  LDC R15, c[0x0][0x600] ;  /* 0x00018000ff0f7b82 */ /* 0x000e240000000800 */
[-CC-:B-1----:R-:W-:Y:S02]  /*0c70*/  SHF.R.U64 R13, R8, R6.reuse, R5.reuse ;  /* 0x00000006080d7219 */ /* 0x182fe40000001205 */
[----:B------:R-:W-:-:S04]  /*0c80*/  SHF.R.U32.HI R0, RZ, R6, R5 ;  /* 0x00000006ff007219 */ /* 0x000fc80000011605 */
[----:B------:R-:W1:Y:S01]  /*0c90*/  LDC R14, c[0x0][0x648] ;  /* 0x00019200ff0e7b82 */ /* 0x000e620000000800 */
[-CC-:B--2---:R-:W-:Y:S02]  /*0ca0*/  SHF.R.U64 R29, R13, R11.reuse, R0.reuse ;  /* 0x0000000b0d1d7219 */ /* 0x184fe40000001200 */
[----:B------:R-:W-:-:S05]  /*0cb0*/  SHF.R.U32.HI R5, RZ, R11, R0 ;  /* 0x0000000bff057219 */ /* 0x000fca0000011600 */
[----:B------:R-:W2:Y:S01]  /*0cc0*/  LDC R26, c[0x0][0x638] ;  /* 0x00018e00ff1a7b82 */ /* 0x000ea20000000800 */
[-CC-:B---3--:R-:W-:Y:S02]  /*0cd0*/  SHF.R.U64 R20, R29, R12.reuse, R5.reuse ;  /* 0x0000000c1d147219 */ /* 0x188fe40000001205 */
[-C--:B------:R-:W-:Y:S02]  /*0ce0*/  SHF.L.U32 R0, R9, R12.reuse, RZ ;  /* 0x0000000c09007219 */ /* 0x080fe400000006ff */
[----:B------:R-:W-:Y:S01]  /*0cf0*/  SHF.R.U32.HI R5, RZ, R12, R5 ;  /* 0x0000000cff057219 */ /* 0x000fe20000011605 */
[----:B------:R-:W-:Y:S01]  /*0d00*/  IMAD.MOV.U32 R4, RZ, RZ, R20 ;  /* 0x000000ffff047224 */ /* 0x000fe200078e0014 */
[----:B------:R-:W-:Y:S01]  /*0d10*/  LOP3.LUT R10, RZ, R0, RZ, 0x33, !PT ;  /* 0x00000000ff0a7212 */ /* 0x000fe200078e33ff */
[----:B------:R-:W3:Y:S01]  /*0d20*/  LDC R27, c[0x0][0x610] ;  /* 0x00018400ff1b7b82 */ /* 0x000ee20000000800 */
[----:B------:R-:W-:Y:S05]  /*0d30*/  @!P0 BRA `(.L_x_10) ;  /* 0x0000000000288947 */ /* 0x000fea0003800000 */
[----:B------:R-:W4:Y:S02]  /*0d40*/  LDC R9, c[0x0][0x64c] ;  /* 0x00019300ff097b82 */ /* 0x000f240000000800 */
[----:B----4-:R-:W-:-:S05]  /*0d50*/  IADD3 R9, P0, R20, R9, RZ ;  /* 0x0000000914097210 */ /* 0x010fca0007f1e0ff */
        /* <DEDUP_REMOVED lines=8> */
.L_x_10:
[----:B-1----:R-:W-:Y:S01]  /*0de0*/  SHF.R.U64 R4, R4, R14, R5 ;  /* 0x0000000e04047219 */ /* 0x002fe20000001205 */
[----:B0-----:R-:W-:Y:S01]  /*0df0*/  VIADD R6, R15, 0xffffffff ;  /* 0xffffffff0f067836 */ /* 0x001fe20000000000 */
[----:B------:R-:W-:Y:S02]  /*0e00*/  SHF.L.U32 R0, R21, R12, RZ ;  /* 0x0000000c15007219 */ /* 0x000fe400000006ff */
[----:B------:R-:W-:Y:S01]  /*0e10*/  LOP3.LUT R5, R29, R10, RZ, 0xc0, !PT ;  /* 0x0000000a1d057212 */ /* 0x000fe200078ec0ff */
[----:B------:R-:W-:Y:S01]  /*0e20*/  IMAD.MOV R7, RZ, RZ, -R4 ;  /* 0x000000ffff077224 */ /* 0x000fe200078e0a04 */
[----:B------:R-:W-:Y:S02]  /*0e30*/  SEL R3, R3, R28, !P1 ;  /* 0x0000001c03037207 */ /* 0x000fe40004800000 */
[----:B------:R-:W-:Y:S01]  /*0e40*/  LOP3.LUT R6, R13, R6, RZ, 0xc0, !PT ;  /* 0x000000060d067212 */ /* 0x000fe200078ec0ff */
[----:B------:R-:W-:Y:S02]  /*0e50*/  IMAD R4, R0, R4, R5 ;  /* 0x0000000400047224 */ /* 0x000fe400078e0205 */
[----:B--2---:R-:W-:-:S02]  /*0e60*/  IMAD R0, R7, R26, R20 ;  /* 0x0000001a07007224 */ /* 0x004fc400078e0214 */
[----:B---3--:R-:W-:Y:S02]  /*0e70*/  IMAD R3, R4, R27, R3 ;  /* 0x0000001b04037224 */ /* 0x008fe400078e0203 */
[----:B------:R-:W-:Y:S02]  /*0e80*/  IMAD.MOV.U32 R5, RZ, RZ, 0x1 ;  /* 0x00000001ff057424 */ /* 0x000fe400078e00ff */
[----:B------:R-:W-:-:S03]  /*0e90*/  IMAD R4, R0, R15, R6 ;  /* 0x0000000f00047224 */ /* 0x000fc600078e0206 */
[----:B------:R-:W-:Y:S02]  /*0ea0*/  PRMT R0, R5, 0x7610, R0 ;  /* 0x0000761005007816 */ /* 0x000fe40000000000 */
[----:B------:R-:W-:Y:S02]  /*0eb0*/  SEL R44, R4, R3, !P1 ;  /* 0x00000003042c7207 */ /* 0x000fe40004800000 */
[----:B------:R-:W-:-:S07]  /*0ec0*/  SEL R43, R3, R4, !P1 ;  /* 0x00000004032b7207 */ /* 0x000fce0004800000 */
.L_x_8:
[----:B------:R-:W-:-:S08]  /*0ed0*/  NOP ;  /* 0x0000000000007918 */ /* 0x000fd00000000000 */
[----:B------:R-:W0:Y:S02]  /*0ee0*/  USETMAXREG.TRY_ALLOC.CTAPOOL UP0, 0xe8 ;  /* 0x000000e8000079c8 */ /* 0x000e240008000600 */
[----:B0-----:R-:W-:-:S13]  /*0ef0*/  PLOP3.LUT P0, PT, PT, PT, UP0, 0x80, 0x0 ;  /* 0x000000000000781c */ /* 0x001fda0003f0f008 */
[----:B------:R-:W-:Y:S05]  /*0f00*/  @!P0 BRA `(.L_x_8) ;  /* 0xfffffffc00f08947 */ /* 0x000fea000383ffff */
[----:B------:R-:W-:Y:S01]  /*0f10*/  ULDC.64 UR4, c[0x0][0x598] ;  /* 0x0001660000047ab9 */ /* 0x000fe20000000a00 */
[----:B------:R-:W-:Y:S01]  /*0f20*/  ULDC.64 UR36, c[0x0][0x208] ;  /* 0x0000820000247ab9 */ /* 0x000fe20000000a00 */
[----:B------:R-:W-:-:S04]  /*0f30*/  ISETP.NE.U32.AND P0, PT, RZ, UR4, PT ;  /* 0x00000004ff007c0c */ /* 0x000fc8000bf05070 */
[----:B------:R-:W-:-:S13]  /*0f40*/  ISETP.NE.AND.EX P0, PT, RZ, UR5, PT, P0 ;  /* 0x00000005ff007c0c */ /* 0x000fda000bf05300 */
[----:B------:R-:W-:Y:S05]  /*0f50*/  @!P0 BRA `(.L_x_11) ;  /* 0x00000000001c8947 */ /* 0x000fea0003800000 */
[----:B------:R-:W0:Y:S02]  /*0f60*/  LDC.64 R4, c[0x0][0x598] ;  /* 0x00016600ff047b82 */ /* 0x000e240000000a00 */
[----:B0-----:R-:W2:Y:S02]  /*0f70*/  LDG.E.64 R4, desc[UR36][R4.64] ;  /* 0x0000002404047981 */ /* 0x001ea4000c1e1b00 */
[----:B--2---:R-:W-:-:S04]  /*0f80*/  ISETP.NE.U32.AND P0, PT, R4, RZ, PT ;  /* 0x000000ff0400720c */ /* 0x004fc80003f05070 */
[----:B------:R-:W-:-:S13]  /*0f90*/  ISETP.NE.AND.EX P0, PT, R5, RZ, PT, P0 ;  /* 0x000000ff0500720c */ /* 0x000fda0003f05300 */
[----:B------:R-:W-:Y:S05]  /*0fa0*/  @!P0 BRA `(.L_x_11) ;  /* 0x0000000000088947 */ /* 0x000fea0003800000 */
[----:B------:R0:W5:Y:S01]  /*0fb0*/  LD.E R40, desc[UR36][R4.64] ;  /* 0x0000002404287980 */ /* 0x000162000c101900 */
[----:B------:R-:W-:Y:S05]  /*0fc0*/  BRA `(.L_x_12) ;  /* 0x0000000000247947 */ /* 0x000fea0003800000 */
.L_x_11:
[----:B------:R-:W-:Y:S02]  /*0fd0*/  ULDC.64 UR4, c[0x0][0x588] ;  /* 0x0001620000047ab9 */ /* 0x000fe40000000a00 */
[----:B------:R-:W-:-:S04]  /*0fe0*/  ISETP.NE.U32.AND P0, PT, RZ, UR4, PT ;  /* 0x00000004ff007c0c */ /* 0x000fc8000bf05070 */
[----:B------:R-:W-:-:S13]  /*0ff0*/  ISETP.NE.AND.EX P0, PT, RZ, UR5, PT, P0 ;  /* 0x00000005ff007c0c */ /* 0x000fda000bf05300 */
[----:B------:R-:W-:Y:S05]  /*1000*/  @!P0 BRA `(.L_x_13) ;  /* 0x00000000000c8947 */ /* 0x000fea0003800000 */
[----:B------:R-:W0:Y:S02]  /*1010*/  LDC.64 R40, c[0x0][0x588] ;  /* 0x00016200ff287b82 */ /* 0x000e240000000a00 */
[----:B0-----:R1:W5:Y:S01]  /*1020*/  LDG.E R40, desc[UR36][R40.64] ;  /* 0x0000002428287981 */ /* 0x001362000c1e1900 */
[----:B------:R-:W-:Y:S05]  /*1030*/  BRA `(.L_x_12) ;  /* 0x0000000000087947 */ /* 0x000fea0003800000 */
.L_x_13:
[----:B------:R-:W-:Y:S02]  /*1040*/  ULDC UR4, c[0x0][0x580] ;  /* 0x0001600000047ab9 */ /* 0x000fe40000000800 */
[----:B------:R-:W-:-:S07]  /*1050*/  IMAD.U32 R40, RZ, RZ, UR4 ;  /* 0x00000004ff287e24 */ /* 0x000fce000f8e00ff */
.L_x_12:
[----:B------:R-:W-:Y:S02]  /*1060*/  ULDC.64 UR4, c[0x0][0x5a0] ;  /* 0x0001680000047ab9 */ /* 0x000fe40000000a00 */
[----:B------:R-:W-:-:S04]  /*1070*/  ISETP.NE.U32.AND P0, PT, RZ, UR4, PT ;  /* 0x00000004ff007c0c */ /* 0x000fc8000bf05070 */
[----:B------:R-:W-:-:S13]  /*1080*/  ISETP.NE.AND.EX P0, PT, RZ, UR5, PT, P0 ;  /* 0x00000005ff007c0c */ /* 0x000fda000bf05300 */
[----:B------:R-:W-:Y:S05]  /*1090*/  @!P0 BRA `(.L_x_14) ;  /* 0x00000000001c8947 */ /* 0x000fea0003800000 */
[----:B0-----:R-:W0:Y:S02]  /*10a0*/  LDC.64 R4, c[0x0][0x5a0] ;  /* 0x00016800ff047b82 */ /* 0x001e240000000a00 */
[----:B0-----:R-:W2:Y:S02]  /*10b0*/  LDG.E.64 R4, desc[UR36][R4.64] ;  /* 0x0000002404047981 */ /* 0x001ea4000c1e1b00 */
[----:B--2---:R-:W-:-:S04]  /*10c0*/  ISETP.NE.U32.AND P0, PT, R4, RZ, PT ;  /* 0x000000ff0400720c */ /* 0x004fc80003f05070 */
[----:B------:R-:W-:-:S13]  /*10d0*/  ISETP.NE.AND.EX P0, PT, R5, RZ, PT, P0 ;  /* 0x000000ff0500720c */ /* 0x000fda0003f05300 */
[----:B------:R-:W-:Y:S05]  /*10e0*/  @!P0 BRA `(.L_x_14) ;  /* 0x0000000000088947 */ /* 0x000fea0003800000 */
[----:B-1----:R0:W5:Y:S01]  /*10f0*/  LD.E R41, desc[UR36][R4.64] ;  /* 0x0000002404297980 */ /* 0x002162000c101900 */
[----:B------:R-:W-:Y:S05]  /*1100*/  BRA `(.L_x_15) ;  /* 0x0000000000247947 */ /* 0x000fea0003800000 */
.L_x_14:
[----:B------:R-:W-:Y:S02]  /*1110*/  ULDC.64 UR4, c[0x0][0x590] ;  /* 0x0001640000047ab9 */ /* 0x000fe40000000a00 */
[----:B------:R-:W-:-:S04]  /*1120*/  ISETP.NE.U32.AND P0, PT, RZ, UR4, PT ;  /* 0x00000004ff007c0c */ /* 0x000fc8000bf05070 */
[----:B------:R-:W-:-:S13]  /*1130*/  ISETP.NE.AND.EX P0, PT, RZ, UR5, PT, P0 ;  /* 0x00000005ff007c0c */ /* 0x000fda000bf05300 */
[----:B------:R-:W-:Y:S05]  /*1140*/  @!P0 BRA `(.L_x_16) ;  /* 0x00000000000c8947 */ /* 0x000fea0003800000 */
[----:B0-----:R-:W1:Y:S02]  /*1150*/  LDC.64 R4, c[0x0][0x590] ;  /* 0x00016400ff047b82 */ /* 0x001e640000000a00 */
[----:B-1----:R1:W5:Y:S01]  /*1160*/  LDG.E R41, desc[UR36][R4.64] ;  /* 0x0000002404297981 */ /* 0x002362000c1e1900 */
[----:B------:R-:W-:Y:S05]  /*1170*/  BRA `(.L_x_15) ;  /* 0x0000000000087947 */ /* 0x000fea0003800000 */
.L_x_16:
[----:B------:R-:W-:Y:S02]  /*1180*/  ULDC UR4, c[0x0][0x584] ;  /* 0x0001610000047ab9 */ /* 0x000fe40000000800 */
[----:B-1----:R-:W-:-:S07]  /*1190*/  IMAD.U32 R41, RZ, RZ, UR4 ;  /* 0x00000004ff297e24 */ /* 0x002fce000f8e00ff */
.L_x_15:
[----:B------:R-:W-:-:S13]  /*11a0*/  LOP3.LUT P0, RZ, R0, 0xff, RZ, 0xc0, !PT ;  /* 0x000000ff00ff7812 */ /* 0x000fda000780c0ff */
[----:B------:R-:W-:Y:S05]  /*11b0*/  @!P0 EXIT ;  /* 0x000000000000894d */ /* 0x000fea0003800000 */
[----:B------:R-:W-:Y:S01]  /*11c0*/  ULDC UR4, c[0x0][0x28c] ;  /* 0x0000a30000047ab9 */ /* 0x000fe20000000800 */
[----:B------:R-:W-:Y:S01]  /*11d0*/  LOP3.LUT R48, R19, 0x1, RZ, 0xfc, !PT ;  /* 0x0000000113307812 */ /* 0x000fe200078efcff */
[----:B------:R-:W-:Y:S01]  /*11e0*/  UIADD3 UR4, UR4, 0xff, URZ ;  /* 0x000000ff04047890 */ /* 0x000fe2000fffe03f */
[----:B------:R-:W-:Y:S01]  /*11f0*/  UMOV UR38, URZ ;  /* 0x0000003f00267c82 */ /* 0x000fe20008000000 */
[----:B------:R-:W-:Y:S02]  /*1200*/  UMOV UR39, URZ ;  /* 0x0000003f00277c82 */ /* 0x000fe40008000000 */
[----:B------:R-:W-:-:S04]  /*1210*/  USHF.R.S32.HI UR5, URZ, 0x1f, UR4 ;  /* 0x0000001f3f057899 */ /* 0x000fc80008011404 */
[----:B------:R-:W-:-:S04]  /*1220*/  ULEA.HI UR5, UR5, UR4, URZ, 0x8 ;  /* 0x0000000405057291 */ /* 0x000fc8000f8f403f */
[----:B------:R-:W-:-:S12]  /*1230*/  USHF.R.S32.HI UR40, URZ, 0x8, UR5 ;  /* 0x000000083f287899 */ /* 0x000fd80008011405 */
.L_x_72:
[----:B------:R-:W-:Y:S01]  /*1240*/  LOP3.LUT R0, R18, 0x80, RZ, 0xc0, !PT ;  /* 0x0000008012007812 */ /* 0x000fe200078ec0ff */
[----:B--2---:R-:W2:Y:S01]  /*1250*/  S2UR UR7, SR_CgaCtaId ;  /* 0x00000000000779c3 */ /* 0x004ea20000008800 */
[----:B------:R-:W-:Y:S02]  /*1260*/  UMOV UR6, 0x400 ;  /* 0x0000040000067882 */ /* 0x000fe40000000000 */
[----:B------:R-:W-:-:S06]  /*1270*/  SHF.R.U32.HI R0, RZ, 0x7, R0 ;  /* 0x00000007ff007819 */ /* 0x000fcc0000011600 */
[----:B------:R-:W3:Y:S01]  /*1280*/  SHFL.IDX PT, R0, R0, RZ, 0x1f ;  /* 0x00001fff00007589 */ /* 0x000ee200000e0000 */
[----:B--2---:R-:W-:Y:S01]  /*1290*/  ULEA UR6, UR7, UR6, 0x18 ;  /* 0x0000000607067291 */ /* 0x004fe2000f8ec03f */
[----:B---3--:R-:W-:-:S13]  /*12a0*/  R2UR UR4, R0 ;  /* 0x00000000000472ca */ /* 0x008fda00000e0000 */
[----:B------:R-:W-:-:S04]  /*12b0*/  ULEA.HI UR5, UR4, UR4, URZ, 0x1 ;  /* 0x0000000404057291 */ /* 0x000fc8000f8f083f */
[----:B------:R-:W-:-:S04]  /*12c0*/  ULOP3.LUT UR5, UR5, 0x7fffe, URZ, 0xc0, !UPT ;  /* 0x0007fffe05057892 */ /* 0x000fc8000f8ec03f */
[----:B------:R-:W-:-:S03]  /*12d0*/  UIADD3 UR5, UR4, -UR5, URZ ;  /* 0x8000000504057290 */ /* 0x000fc6000fffe03f */
[----:B------:R-:W-:Y:S01]  /*12e0*/  ULDC UR4, c[0x0][0x28c] ;  /* 0x0000a30000047ab9 */ /* 0x000fe20000000800 */
[----:B------:R-:W-:Y:S01]  /*12f0*/  ULEA UR5, UR5, UR6, 0xd ;  /* 0x0000000605057291 */ /* 0x000fe2000f8e683f */
[----:B------:R-:W-:-:S03]  /*1300*/  ISETP.LT.AND P0, PT, RZ, UR4, PT ;  /* 0x00000004ff007c0c */ /* 0x000fc6000bf01270 */
[----:B------:R-:W-:-:S04]  /*1310*/  UIADD3 UR5, UR5, 0x100, URZ ;  /* 0x0000010005057890 */ /* 0x000fc8000fffe03f */
[----:B------:R-:W-:-:S04]  /*1320*/  USHF.R.U32.HI UR5, URZ, 0x4, UR5 ;  /* 0x000000043f057899 */ /* 0x000fc80008011605 */
[----:B------:R-:W-:-:S04]  /*1330*/  ULOP3.LUT UR5, UR5, 0x3fff, URZ, 0xc0, !UPT ;  /* 0x00003fff05057892 */ /* 0x000fc8000f8ec03f */
[----:B------:R-:W-:Y:S01]  /*1340*/  ULOP3.LUT UR41, UR5, 0x10000, URZ, 0xfc, !UPT ;  /* 0x0001000005297892 */ /* 0x000fe2000f8efc3f */
[----:B----4-:R-:W-:Y:S11]  /*1350*/  @P0 BRA `(.L_x_17) ;  /* 0x0000000000400947 */ /* 0x010ff60003800000 */
[----:B------:R-:W-:Y:S01]  /*1360*/  MOV R0, 0x0 ;  /* 0x0000000000007802 */ /* 0x000fe20000000f00 */
[----:B------:R-:W-:Y:S01]  /*1370*/  ULDC.64 UR4, c[0x4][0x68] ;  /* 0x01001a0000047ab9 */ /* 0x000fe20000000a00 */
[----:B------:R-:W-:Y:S01]  /*1380*/  ULDC.64 UR6, c[0x4][0x8] ;  /* 0x0100020000067ab9 */ /* 0x000fe20000000a00 */
[----:B01----:R-:W-:Y:S01]  /*1390*/  IMAD.U32 R4, RZ, RZ, UR4 ;  /* 0x00000004ff047e24 */ /* 0x003fe2000f8e00ff */
[----:B------:R0:W1:Y:S01]  /*13a0*/  LDC.64 R14, c[0x4][R0] ;  /* 0x01000000000e7b82 */ /* 0x0000620000000a00 */
[----:B------:R-:W-:Y:S01]  /*13b0*/  IMAD.U32 R5, RZ, RZ, UR5 ;  /* 0x00000005ff057e24 */ /* 0x000fe2000f8e00ff */
[----:B------:R-:W-:Y:S01]  /*13c0*/  ULDC.64 UR4, c[0x4][0x70] ;  /* 0x01001c0000047ab9 */ /* 0x000fe20000000a00 */
[----:B------:R-:W-:Y:S02]  /*13d0*/  IMAD.U32 R10, RZ, RZ, UR6 ;  /* 0x00000006ff0a7e24 */ /* 0x000fe4000f8e00ff */
[----:B------:R-:W-:Y:S02]  /*13e0*/  IMAD.U32 R6, RZ, RZ, UR4 ;  /* 0x00000004ff067e24 */ /* 0x000fe4000f8e00ff */
[----:B------:R-:W-:-:S02]  /*13f0*/  IMAD.U32 R7, RZ, RZ, UR5 ;  /* 0x00000005ff077e24 */ /* 0x000fc4000f8e00ff */
[----:B------:R-:W-:Y:S02]  /*1400*/  IMAD.U32 R11, RZ, RZ, UR7 ;  /* 0x00000007ff0b7e24 */ /* 0x000fe4000f8e00ff */
[----:B------:R-:W-:Y:S02]  /*1410*/  IMAD.MOV.U32 R8, RZ, RZ, 0x1e1 ;  /* 0x000001e1ff087424 */ /* 0x000fe400078e00ff */
[----:B------:R-:W-:Y:S02]  /*1420*/  IMAD.MOV.U32 R12, RZ, RZ, 0x1 ;  /* 0x00000001ff0c7424 */ /* 0x000fe400078e00ff */
[----:B0-----:R-:W-:-:S07]  /*1430*/  IMAD.MOV.U32 R13, RZ, RZ, RZ ;  /* 0x000000ffff0d7224 */ /* 0x001fce00078e00ff */
[----:B------:R-:W-:-:S07]  /*1440*/  LEPC R20, `(.L_x_17) ;  /* 0x000000001014794e */ /* 0x000fce0000000000 */
[----:B-1---5:R-:W-:Y:S05]  /*1450*/  CALL.ABS.NOINC R14 ;  /* 0x000000000e007343 */ /* 0x022fea0003c00000 */
.L_x_17:
[----:B------:R-:W-:-:S13]  /*1460*/  ISETP.NE.AND P0, PT, R48, 0x3, PT ;  /* 0x000000033000780c */ /* 0x000fda0003f05270 */
[----:B------:R-:W-:Y:S05]  /*1470*/  @!P0 BRA `(.L_x_18) ;  /* 0x0000000000048947 */ /* 0x000fea0003800000 */
[----:B------:R-:W-:Y:S01]  /*1480*/  BPT.TRAP 0x1 ;  /* 0x000000040000795c */ /* 0x000fe20000300000 */
.L_x_18:
[----:B------:R-:W2:Y:S01]  /*1490*/  S2UR UR5, SR_CgaCtaId ;  /* 0x00000000000579c3 */ /* 0x000ea20000008800 */
[----:B------:R-:W-:Y:S01]  /*14a0*/  UMOV UR4, 0x400 ;  /* 0x0000040000047882 */ /* 0x000fe20000000000 */
[----:B------:R-:W-:Y:S02]  /*14b0*/  IMAD.U32 R0, RZ, RZ, UR38 ;  /* 0x00000026ff007e24 */ /* 0x000fe4000f8e00ff */
[----:B------:R-:W-:-:S03]  /*14c0*/  IMAD.U32 R3, RZ, RZ, UR39 ;  /* 0x00000027ff037e24 */ /* 0x000fc6000f8e00ff */
[----:B------:R-:W-:Y:S01]  /*14d0*/  SHF.L.U32 R0, R0, 0x1f, RZ ;  /* 0x0000001f00007819 */ /* 0x000fe200000006ff */
[----:B--2---:R-:W-:-:S06]  /*14e0*/  ULEA UR4, UR5, UR4, 0x18 ;  /* 0x0000000405047291 */ /* 0x004fcc000f8ec03f */
[----:B------:R-:W-:-:S04]  /*14f0*/  IMAD.U32 R6, RZ, RZ, UR4 ;  /* 0x00000004ff067e24 */ /* 0x000fc8000f8e00ff */
[----:B------:R-:W-:-:S04]  /*1500*/  IMAD R3, R3, 0x8, R6 ;  /* 0x0000000803037824 */ /* 0x000fc800078e0206 */
[----:B------:R2:W3:Y:S01]  /*1510*/  SYNCS.PHASECHK.TRANS64.TRYWAIT P1, [R3+URZ], R0 ;  /* 0x00000000030075a7 */ /* 0x0004e2000802017f */
[----:B------:R-:W-:Y:S05]  /*1520*/  @!P0 BRA `(.L_x_19) ;  /* 0x0000000000048947 */ /* 0x000fea0003800000 */
[----:B------:R-:W-:Y:S01]  /*1530*/  BPT.TRAP 0x1 ;  /* 0x000000040000795c */ /* 0x000fe20000300000 */
.L_x_19:
[----:B---3--:R-:W-:Y:S05]  /*1540*/  @P1 BRA `(.L_x_20) ;  /* 0x0000000000081947 */ /* 0x008fea0003800000 */
[----:B------:R-:W3:Y:S02]  /*1550*/  SYNCS.PHASECHK.TRANS64.TRYWAIT P1, [R3+URZ], R0 ;  /* 0x00000000030075a7 */ /* 0x000ee4000802017f */
[----:B---3--:R-:W-:Y:S05]  /*1560*/  @!P1 BRA `(.L_x_21) ;  /* 0x0000003800d49947 */ /* 0x008fea0003800000 */
.L_x_20:
[----:B------:R-:W-:-:S04]  /*1570*/  UISETP.LT.AND UP0, UPT, UR40, 0x1, UPT ;  /* 0x000000012800788c */ /* 0x000fc8000bf01270 */
[----:B------:R-:W-:-:S06]  /*1580*/  USEL UR4, UR40, 0x1, UP0 ;  /* 0x0000000128047887 */ /* 0x000fcc0008000000 */
[----:B--23--:R-:W-:Y:S01]  /*1590*/  IMAD.U32 R0, RZ, RZ, UR4 ;  /* 0x00000004ff007e24 */ /* 0x00cfe2000f8e00ff */
[----:B------:R-:W-:Y:S05]  /*15a0*/  WARPSYNC.ALL ;  /* 0x0000000000007948 */ /* 0x000fea0003800000 */
[----:B------:R-:W-:-:S04]  /*15b0*/  IADD3 R0, -R0, UR40, RZ ;  /* 0x0000002800007c10 */ /* 0x000fc8000fffe1ff */
[----:B------:R-:W-:Y:S02]  /*15c0*/  ISETP.GE.AND P1, PT, R0, 0x1, PT ;  /* 0x000000010000780c */ /* 0x000fe40003f26270 */
[----:B------:R-:W-:Y:S01]  /*15d0*/  R2UR UR4, R6 ;  /* 0x00000000060472ca */ /* 0x000fe200000e0000 */
[----:B------:R-:W-:Y:S01]  /*15e0*/  ULEA UR5, UR39, UR41, 0xb ;  /* 0x0000002927057291 */ /* 0x000fe2000f8e583f */
[----:B------:R-:W-:Y:S01]  /*15f0*/  WARPGROUP.ARRIVE ;  /* 0x00000000000079c5 */ /* 0x000fe20000000000 */
[----:B------:R-:W-:Y:S01]  /*1600*/  UMOV UR9, 0x40000040 ;  /* 0x4000004000097882 */ /* 0x000fe20000000000 */
[----:B------:R-:W-:-:S04]  /*1610*/  UMOV UR11, 0x40000040 ;  /* 0x40000040000b7882 */ /* 0x000fc80000000000 */
[----:B------:R-:W-:-:S05]  /*1620*/  UMOV UR8, UR5 ;  /* 0x0000000500087c82 */ /* 0x000fca0008000000 */
[----:B------:R-:W-:-:S04]  /*1630*/  UIADD3 UR4, UR4, 0x28100, URZ ;  /* 0x0002810004047890 */ /* 0x000fc8000fffe03f */
[----:B------:R-:W-:-:S04]  /*1640*/  USHF.R.U32.HI UR4, URZ, 0x4, UR4 ;  /* 0x000000043f047899 */ /* 0x000fc80008011604 */
[----:B------:R-:W-:-:S04]  /*1650*/  ULOP3.LUT UR4, UR4, 0x3fff, URZ, 0xc0, !UPT ;  /* 0x00003fff04047892 */ /* 0x000fc8000f8ec03f */
[----:B------:R-:W-:-:S04]  /*1660*/  ULOP3.LUT UR4, UR4, 0x10000, URZ, 0xfc, !UPT ;  /* 0x0001000004047892 */ /* 0x000fc8000f8efc3f */
[----:B------:R-:W-:-:S07]  /*1670*/  ULEA UR6, UR39, UR4, 0x9 ;  /* 0x0000000427067291 */ /* 0x000fce000f8e483f */
[----:B------:R-:W-:Y:S02]  /*1680*/  UMOV UR10, UR6 ;  /* 0x00000006000a7c82 */ /* 0x000fe40008000000 */
[----:B------:R-:W-:Y:S01]  /*1690*/  IGMMA.64x32x32.S8.S8 R24, gdesc[UR8], RZ, !UPT, gsb0 ;  /* 0x01200000081879f1 */ /* 0x000fe2000c0410ff */
[----:B------:R-:W-:Y:S02]  /*16a0*/  UIADD3 UR8, UR5, 0x2, URZ ;  /* 0x0000000205087890 */ /* 0x000fe4000fffe03f */
[----:B------:R-:W-:Y:S01]  /*16b0*/  UIADD3 UR10, UR6, 0x2, URZ ;  /* 0x00000002060a7890 */ /* 0x000fe2000fffe03f */
[----:B------:R-:W-:Y:S01]  /*16c0*/  UMOV UR9, 0x40000040 ;  /* 0x4000004000097882 */ /* 0x000fe20000000000 */
[----:B------:R-:W-:Y:S01]  /*16d0*/  UMOV UR11, 0x40000040 ;  /* 0x40000040000b7882 */ /* 0x000fe20000000000 */
[----:B------:R-:W-:Y:S02]  /*16e0*/  WARPGROUP.DEPBAR.LE gsb0, 0x0 ;  /* 0x00008000000079c5 */ /* 0x000fe40000010000 */
[----:B------:R-:W-:-:S06]  /*16f0*/  WARPGROUP.ARRIVE ;  /* 0x00000000000079c5 */ /* 0x000fcc0000000000 */
[----:B------:R-:W-:Y:S01]  /*1700*/  IGMMA.64x32x32.S8.S8 R24, gdesc[UR8], R24, gsb0 ;  /* 0x01200000081879f1 */ /* 0x000fe20008041018 */
        /* <DEDUP_REMOVED lines=41> */
[----:B------:R-:W-:Y:S03]  /*19a0*/  IGMMA.64x32x32.S8.S8 R24, gdesc[UR8], R24, gsb0 ;  /* 0x01200000081879f1 */ /* 0x000fe60008041018 */
[----:B------:R-:W-:Y:S02]  /*19b0*/  WARPGROUP.DEPBAR.LE gsb0, 0x0 ;  /* 0x00008000000079c5 */ /* 0x000fe40000010000 */
[----:B------:R-:W-:Y:S05]  /*19c0*/  @!P1 BRA `(.L_x_22) ;  /* 0x0000000400949947 */ /* 0x000fea0003800000 */
[----:B------:R-:W-:Y:S02]  /*19d0*/  UIADD3 UR5, UR39, 0x1, URZ ;  /* 0x0000000127057890 */ /* 0x000fe4000fffe03f */
[----:B------:R-:W-:Y:S02]  /*19e0*/  IMAD.U32 R3, RZ, RZ, UR39 ;  /* 0x00000027ff037e24 */ /* 0x000fe4000f8e00ff */
[----:B------:R-:W-:-:S04]  /*19f0*/  UISETP.NE.AND UP0, UPT, UR5, 0x5, UPT ;  /* 0x000000050500788c */ /* 0x000fc8000bf05270 */
[----:B------:R-:W-:Y:S02]  /*1a00*/  USEL UR6, URZ, 0x1, UP0 ;  /* 0x000000013f067887 */ /* 0x000fe40008000000 */
[----:B------:R-:W-:Y:S02]  /*1a10*/  USEL UR5, UR5, URZ, UP0 ;  /* 0x0000003f05057287 */ /* 0x000fe40008000000 */
[----:B------:R-:W-:-:S06]  /*1a20*/  ULOP3.LUT UR6, UR38, UR6, URZ, 0x3c, !UPT ;  /* 0x0000000626067292 */ /* 0x000fcc000f8e3c3f */
[----:B------:R-:W-:-:S07]  /*1a30*/  IMAD.U32 R7, RZ, RZ, UR6 ;  /* 0x00000006ff077e24 */ /* 0x000fce000f8e00ff */
.L_x_29:
[----:B------:R-:W-:Y:S05]  /*1a40*/  @!P0 BRA `(.L_x_23) ;  /* 0x0000000000048947 */ /* 0x000fea0003800000 */
[----:B------:R-:W-:Y:S01]  /*1a50*/  BPT.TRAP 0x1 ;  /* 0x000000040000795c */ /* 0x000fe20000300000 */
.L_x_23:
[----:B------:R-:W2:Y:S01]  /*1a60*/  S2UR UR7, SR_CgaCtaId ;  /* 0x00000000000779c3 */ /* 0x000ea20000008800 */
[----:B------:R-:W-:Y:S01]  /*1a70*/  UMOV UR6, 0x400 ;  /* 0x0000040000067882 */ /* 0x000fe20000000000 */
[----:B01----:R-:W-:Y:S01]  /*1a80*/  IMAD.U32 R5, RZ, RZ, UR5 ;  /* 0x00000005ff057e24 */ /* 0x003fe2000f8e00ff */
[----:B------:R-:W-:Y:S01]  /*1a90*/  SHF.L.U32 R4, R7, 0x1f, RZ ;  /* 0x0000001f07047819 */ /* 0x000fe200000006ff */
[----:B--2---:R-:W-:-:S06]  /*1aa0*/  ULEA UR6, UR7, UR6, 0x18 ;  /* 0x0000000607067291 */ /* 0x004fcc000f8ec03f */
[----:B------:R-:W-:-:S04]  /*1ab0*/  IMAD.U32 R6, RZ, RZ, UR6 ;  /* 0x00000006ff067e24 */ /* 0x000fc8000f8e00ff */
[----:B------:R-:W-:-:S04]  /*1ac0*/  IMAD R5, R5, 0x8, R6 ;  /* 0x0000000805057824 */ /* 0x000fc800078e0206 */
[----:B------:R0:W1:Y:S01]  /*1ad0*/  SYNCS.PHASECHK.TRANS64.TRYWAIT P1, [R5+URZ], R4 ;  /* 0x00000004050075a7 */ /* 0x000062000802017f */
[----:B------:R-:W-:Y:S05]  /*1ae0*/  @!P0 BRA `(.L_x_24) ;  /* 0x0000000000048947 */ /* 0x000fea0003800000 */
[----:B------:R-:W-:Y:S01]  /*1af0*/  BPT.TRAP 0x1 ;  /* 0x000000040000795c */ /* 0x000fe20000300000 */
.L_x_24:
[----:B-1----:R-:W-:Y:S05]  /*1b00*/  @P1 BRA `(.L_x_25) ;  /* 0x0000000000081947 */ /* 0x002fea0003800000 */
[----:B------:R-:W1:Y:S02]  /*1b10*/  SYNCS.PHASECHK.TRANS64.TRYWAIT P1, [R5+URZ], R4 ;  /* 0x00000004050075a7 */ /* 0x000e64000802017f */
[----:B-1----:R-:W-:Y:S05]  /*1b20*/  @!P1 BRA `(.L_x_26) ;  /* 0x0000003400789947 */ /* 0x002fea0003800000 */
.L_x_25:
[----:B------:R-:W-:Y:S01]  /*1b30*/  ULEA UR6, UR5, UR41, 0xb ;  /* 0x0000002905067291 */ /* 0x000fe2000f8e583f */
[----:B------:R-:W-:Y:S01]  /*1b40*/  WARPGROUP.ARRIVE ;  /* 0x00000000000079c5 */ /* 0x000fe20000000000 */
[----:B------:R-:W-:Y:S01]  /*1b50*/  ULEA UR7, UR5, UR4, 0x9 ;  /* 0x0000000405077291 */ /* 0x000fe2000f8e483f */
[----:B------:R-:W-:Y:S01]  /*1b60*/  UMOV UR9, 0x40000040 ;  /* 0x4000004000097882 */ /* 0x000fe20000000000 */
[----:B------:R-:W-:-:S03]  /*1b70*/  UMOV UR11, 0x40000040 ;  /* 0x40000040000b7882 */ /* 0x000fc60000000000 */
[----:B------:R-:W-:Y:S02]  /*1b80*/  UMOV UR8, UR6 ;  /* 0x0000000600087c82 */ /* 0x000fe40008000000 */
[----:B------:R-:W-:Y:S02]  /*1b90*/  UMOV UR10, UR7 ;  /* 0x00000007000a7c82 */ /* 0x000fe40008000000 */
[----:B------:R-:W-:Y:S01]  /*1ba0*/  IGMMA.64x32x32.S8.S8 R24, gdesc[UR8], R24, gsb0 ;  /* 0x01200000081879f1 */ /* 0x000fe20008041018 */
[----:B------:R-:W-:Y:S02]  /*1bb0*/  UIADD3 UR8, UR6, 0x2, URZ ;  /* 0x0000000206087890 */ /* 0x000fe4000fffe03f */
[----:B------:R-:W-:Y:S01]  /*1bc0*/  UIADD3 UR10, UR7, 0x2, URZ ;  /* 0x00000002070a7890 */ /* 0x000fe2000fffe03f */
[----:B------:R-:W-:Y:S01]  /*1bd0*/  UMOV UR9, 0x40000040 ;  /* 0x4000004000097882 */ /* 0x000fe20000000000 */
[----:B------:R-:W-:Y:S01]  /*1be0*/  UMOV UR11, 0x40000040 ;  /* 0x40000040000b7882 */ /* 0x000fe20000000000 */
[----:B------:R-:W-:-:S02]  /*1bf0*/  WARPGROUP.DEPBAR.LE gsb0, 0x0 ;  /* 0x00008000000079c5 */ /* 0x000fc40000010000 */
        /* <DEDUP_REMOVED lines=46> */
[----:B------:R-:W-:Y:S01]  /*1ee0*/  BPT.TRAP 0x1 ;  /* 0x000000040000795c */ /* 0x000fe20000300000 */
.L_x_27:
[----:B------:R-:W-:-:S13]  /*1ef0*/  ISETP.NE.AND P1, PT, R23, RZ, PT ;  /* 0x000000ff1700720c */ /* 0x000fda0003f25270 */
[----:B01----:R-:W-:-:S04]  /*1f00*/  @P1 IMAD R4, R3, 0x8, R6 ;  /* 0x0000000803041824 */ /* 0x003fc800078e0206 */
[----:B------:R-:W-:-:S05]  /*1f10*/  @P1 VIADD R5, R4, 0x28 ;  /* 0x0000002804051836 */ /* 0x000fca0000000000 */
[----:B------:R-:W-:-:S04]  /*1f20*/  @P1 PRMT R5, R22, 0x654, R5 ;  /* 0x0000065416051816 */ /* 0x000fc80000000005 */
[----:B------:R0:W-:Y:S01]  /*1f30*/  @P1 SYNCS.ARRIVE.TRANS64.RED.A1T0 RZ, [R5+URZ], RZ ;  /* 0x000000ff05ff19a7 */ /* 0x0001e2000810043f */
[----:B------:R-:W-:-:S13]  /*1f40*/  ISETP.GT.U32.AND P1, PT, R19, 0x1, PT ;  /* 0x000000011300780c */ /* 0x000fda0003f24070 */
[----:B0-----:R-:W-:Y:S05]  /*1f50*/  @P1 BRA `(.L_x_28) ;  /* 0x0000000000041947 */ /* 0x001fea0003800000 */
[----:B------:R-:W-:Y:S01]  /*1f60*/  BPT.TRAP 0x1 ;  /* 0x000000040000795c */ /* 0x000fe20000300000 */
.L_x_28:
[----:B------:R-:W-:Y:S01]  /*1f70*/  UIADD3 UR5, UR5, 0x1, URZ ;  /* 0x0000000105057890 */ /* 0x000fe2000fffe03f */
[C---:B------:R-:W-:Y:S01]  /*1f80*/  ISETP.GT.AND P2, PT, R0.reuse, 0x1, PT ;  /* 0x000000010000780c */ /* 0x040fe20003f44270 */
[----:B------:R-:W-:Y:S02]  /*1f90*/  VIADD R3, R3, 0x1 ;  /* 0x0000000103037836 */ /* 0x000fe40000000000 */
[----:B------:R-:W-:Y:S01]  /*1fa0*/  UISETP.NE.AND UP0, UPT, UR5, 0x5, UPT ;  /* 0x000000050500788c */ /* 0x000fe2000bf05270 */
[----:B------:R-:W-:Y:S02]  /*1fb0*/  VIADD R0, R0, 0xffffffff ;  /* 0xffffffff00007836 */ /* 0x000fe40000000000 */
[C---:B------:R-:W-:Y:S01]  /*1fc0*/  ISETP.NE.AND P1, PT, R3.reuse, 0x5, PT ;  /* 0x000000050300780c */ /* 0x040fe20003f25270 */
[----:B------:R-:W-:Y:S02]  /*1fd0*/  USEL UR6, URZ, 0x1, UP0 ;  /* 0x000000013f067887 */ /* 0x000fe40008000000 */
[----:B------:R-:W-:Y:S01]  /*1fe0*/  USEL UR5, UR5, URZ, UP0 ;  /* 0x0000003f05057287 */ /* 0x000fe20008000000 */
[----:B------:R-:W-:-:S03]  /*1ff0*/  SEL R3, R3, RZ, P1 ;  /* 0x000000ff03037207 */ /* 0x000fc60000800000 */
[----:B------:R-:W-:Y:S01]  /*2000*/  LOP3.LUT R7, R7, UR6, RZ, 0x3c, !PT ;  /* 0x0000000607077c12 */ /* 0x000fe2000f8e3cff */
[----:B------:R-:W-:Y:S07]  /*2010*/  @P2 BRA `(.L_x_29) ;  /* 0xfffffff800882947 */ /* 0x000fee000383ffff */
.L_x_22:
[----:B------:R-:W2:Y:S02]  /*2020*/  LDC R0, c[0x0][0x28c] ;  /* 0x0000a300ff007b82 */ /* 0x000ea40000000800 */
[----:B--2---:R-:W-:-:S13]  /*2030*/  ISETP.GE.AND P1, PT, R0, 0x1, PT ;  /* 0x000000010000780c */ /* 0x004fda0003f26270 */
[----:B------:R-:W-:Y:S05]  /*2040*/  @!P1 BRA `(.L_x_30) ;  /* 0x0000000000509947 */ /* 0x000fea0003800000 */
[----:B------:R-:W-:Y:S05]  /*2050*/  @!P0 BRA `(.L_x_31) ;  /* 0x0000000000048947 */ /* 0x000fea0003800000 */
[----:B------:R-:W-:Y:S01]  /*2060*/  BPT.TRAP 0x1 ;  /* 0x000000040000795c */ /* 0x000fe20000300000 */
.L_x_31:
[----:B------:R-:W-:Y:S01]  /*2070*/  ISETP.NE.AND P0, PT, R23, RZ, PT ;  /* 0x000000ff1700720c */ /* 0x000fe20003f05270 */
[----:B------:R-:W-:Y:S01]  /*2080*/  BSSY B0, `(.L_x_32) ;  /* 0x000000e000007945 */ /* 0x000fe20003800000 */
[----:B------:R-:W-:-:S11]  /*2090*/  ISETP.GT.U32.AND P1, PT, R19, 0x1, PT ;  /* 0x000000011300780c */ /* 0x000fd60003f24070 */
[----:B------:R-:W-:Y:S05]  /*20a0*/  @!P0 BRA `(.L_x_33) ;  /* 0x00000000002c8947 */ /* 0x000fea0003800000 */
[----:B------:R-:W-:-:S04]  /*20b0*/  UISETP.LT.AND UP0, UPT, UR40, 0x1, UPT ;  /* 0x000000012800788c */ /* 0x000fc8000bf01270 */
[----:B------:R-:W-:-:S04]  /*20c0*/  USEL UR6, UR40, 0x1, UP0 ;  /* 0x0000000128067887 */ /* 0x000fc80008000000 */
[----:B------:R-:W-:-:S04]  /*20d0*/  UIADD3 UR6, UR39, UR40, -UR6 ;  /* 0x0000002827067290 */ /* 0x000fc8000fffe806 */
[----:B------:R-:W-:-:S04]  /*20e0*/  UIMAD.WIDE.U32 UR4, UR6, -0x33333333, URZ ;  /* 0xcccccccd060478a5 */ /* 0x000fc8000f8e003f */
[----:B------:R-:W-:-:S04]  /*20f0*/  USHF.R.U32.HI UR4, URZ, 0x2, UR5 ;  /* 0x000000023f047899 */ /* 0x000fc80008011605 */
[----:B------:R-:W-:-:S06]  /*2100*/  UIMAD UR6, UR4, -0x5, UR6 ;  /* 0xfffffffb040678a4 */ /* 0x000fcc000f8e0206 */
[----:B------:R-:W-:-:S04]  /*2110*/  IMAD.U32 R3, RZ, RZ, UR6 ;  /* 0x00000006ff037e24 */ /* 0x000fc8000f8e00ff */
[----:B------:R-:W-:-:S04]  /*2120*/  IMAD R0, R3, 0x8, R6 ;  /* 0x0000000803007824 */ /* 0x000fc800078e0206 */
[----:B------:R-:W-:-:S05]  /*2130*/  VIADD R3, R0, 0x28 ;  /* 0x0000002800037836 */ /* 0x000fca0000000000 */
[----:B------:R-:W-:-:S04]  /*2140*/  PRMT R3, R22, 0x654, R3 ;  /* 0x0000065416037816 */ /* 0x000fc80000000003 */
[----:B------:R2:W-:Y:S03]  /*2150*/  SYNCS.ARRIVE.TRANS64.RED.A1T0 RZ, [R3+URZ], RZ ;  /* 0x000000ff03ff79a7 */ /* 0x0005e6000810043f */
.L_x_33:
[----:B------:R-:W-:Y:S05]  /*2160*/  BSYNC B0 ;  /* 0x0000000000007941 */ /* 0x000fea0003800000 */
.L_x_32:
[----:B------:R-:W-:Y:S05]  /*2170*/  @P1 BRA `(.L_x_30) ;  /* 0x0000000000041947 */ /* 0x000fea0003800000 */
[----:B------:R-:W-:Y:S01]  /*2180*/  BPT.TRAP 0x1 ;  /* 0x000000040000795c */ /* 0x000fe20000300000 */
.L_x_30:
[----:B------:R-:W3:Y:S01]  /*2190*/  LDC R6, c[0x0][0x288] ;  /* 0x0000a200ff067b82 */ /* 0x000ee20000000800 */
[----:B01----:R-:W-:Y:S01]  /*21a0*/  LOP3.LUT R4, R18, 0x60, RZ, 0xc0, !PT ;  /* 0x0000006012047812 */ /* 0x003fe200078ec0ff */
[----:B------:R-:W-:Y:S01]  /*21b0*/  IMAD.SHL.U32 R11, R44, 0x20, RZ ;  /* 0x000000202c0b7824 */ /* 0x000fe200078e00ff */
[----:B------:R-:W-:Y:S01]  /*21c0*/  UIADD3 UR39, UR40, UR39, URZ ;  /* 0x0000002728277290 */ /* 0x000fe2000fffe03f */
[----:B------:R-:W-:Y:S01]  /*21d0*/  SHF.R.U32.HI R0, RZ, 0x2, R18 ;  /* 0x00000002ff007819 */ /* 0x000fe20000011612 */
[----:B------:R-:W-:Y:S01]  /*21e0*/  IMAD.SHL.U32 R13, R43, 0x80, RZ ;  /* 0x000000802b0d7824 */ /* 0x000fe200078e00ff */
[----:B------:R-:W-:Y:S01]  /*21f0*/  SHF.R.U32.HI R10, RZ, 0x1, R4 ;  /* 0x00000001ff0a7819 */ /* 0x000fe20000011604 */
[----:B------:R-:W-:Y:S01]  /*2200*/  UISETP.GT.U32.AND UP0, UPT, UR39, 0x4, UPT ;  /* 0x000000042700788c */ /* 0x000fe2000bf04070 */
[----:B------:R-:W-:Y:S01]  /*2210*/  LOP3.LUT R4, R18, 0x3, RZ, 0xc0, !PT ;  /* 0x0000000312047812 */ /* 0x000fe200078ec0ff */
[----:B------:R-:W-:Y:S01]  /*2220*/  ULDC UR7, c[0x0][0x284] ;  /* 0x0000a10000077ab9 */ /* 0x000fe20000000800 */
[----:B------:R-:W-:Y:S01]  /*2230*/  SHF.R.U32.HI R5, RZ, 0x7, R18 ;  /* 0x00000007ff057819 */ /* 0x000fe20000011612 */
[----:B------:R-:W-:Y:S01]  /*2240*/  UISETP.LT.U32.AND UP0, UPT, UR40, 0x5, UP0 ;  /* 0x000000052800788c */ /* 0x000fe20008701070 */
[----:B--2---:R-:W-:Y:S01]  /*2250*/  LOP3.LUT R3, R0, 0x7, RZ, 0xc0, !PT ;  /* 0x0000000700037812 */ /* 0x004fe200078ec0ff */
[----:B------:R-:W-:Y:S01]  /*2260*/  UISETP.GE.U32.AND UP1, UPT, UR40, 0x5, UPT ;  /* 0x000000052800788c */ /* 0x000fe2000bf26070 */
[----:B------:R-:W-:Y:S01]  /*2270*/  LOP3.LUT R0, R5, 0x1, RZ, 0xc0, !PT ;  /* 0x0000000105007812 */ /* 0x000fe200078ec0ff */
[----:B------:R-:W-:Y:S01]  /*2280*/  ULDC.64 UR8, c[0x0][0x5d0] ;  /* 0x0001740000087ab9 */ /* 0x000fe20000000a00 */
[----:B------:R-:W-:Y:S01]  /*2290*/  SHF.R.S32.HI R44, RZ, 0x1f, R45 ;  /* 0x0000001fff2c7819 */ /* 0x000fe2000001142d */
[----:B------:R-:W-:Y:S01]  /*22a0*/  UIMAD.WIDE.U32 UR4, UR39, -0x33333333, URZ ;  /* 0xcccccccd270478a5 */ /* 0x000fe2000f8e003f */
[----:B------:R-:W-:Y:S01]  /*22b0*/  IADD3 R5, RZ, -R10, -R3 ;  /* 0x8000000aff057210 */ /* 0x000fe20007ffe803 */
[----:B------:R-:W-:Y:S01]  /*22c0*/  IMAD.SHL.U32 R8, R0, 0x40, RZ ;  /* 0x0000004000087824 */ /* 0x000fe200078e00ff */
[----:B------:R-:W-:-:S02]  /*22d0*/  USEL UR6, URZ, 0x1, !UP0 ;  /* 0x000000013f067887 */ /* 0x000fc4000c000000 */
[----:B------:R-:W-:Y:S01]  /*22e0*/  USHF.R.U32.HI UR4, URZ, 0x2, UR5 ;  /* 0x000000023f047899 */ /* 0x000fe20008011605 */
[----:B------:R-:W-:Y:S01]  /*22f0*/  IMAD R0, R0, -0x40, R5 ;  /* 0xffffffc000007824 */ /* 0x000fe200078e0205 */
[----:B---3--:R-:W-:Y:S01]  /*2300*/  ISETP.GE.AND P0, PT, R11, R6, PT ;  /* 0x000000060b00720c */ /* 0x008fe20003f06270 */
[----:B------:R-:W-:Y:S01]  /*2310*/  IMAD R12, R4, -0x2, R6 ;  /* 0xfffffffe040c7824 */ /* 0x000fe200078e0206 */
[----:B------:R-:W-:Y:S01]  /*2320*/  ULOP3.LUT UR38, UR38, UR6, URZ, 0x3c, !UPT ;  /* 0x0000000626267292 */ /* 0x000fe2000f8e3c3f */
[----:B------:R-:W-:Y:S01]  /*2330*/  IMAD.SHL.U32 R6, R18, 0x2, RZ ;  /* 0x0000000212067824 */ /* 0x000fe200078e00ff */
[----:B------:R-:W-:Y:S01]  /*2340*/  ISETP.GE.OR P0, PT, R13, UR7, P0 ;  /* 0x000000070d007c0c */ /* 0x000fe20008706670 */
[----:B------:R-:W-:Y:S01]  /*2350*/  IMAD R4, R44, UR8, RZ ;  /* 0x000000082c047c24 */ /* 0x000fe2000f8e02ff */
[----:B------:R-:W-:Y:S01]  /*2360*/  LOP3.LUT R3, R8, 0x40, R3, 0xe2, !PT ;  /* 0x0000004008037812 */ /* 0x000fe200078ee203 */
[----:B------:R-:W-:Y:S01]  /*2370*/  IMAD.WIDE R8, R43, 0x80, RZ ;  /* 0x000000802b087825 */ /* 0x000fe200078e02ff */
[----:B------:R-:W-:Y:S01]  /*2380*/  LOP3.LUT R6, R11, 0x6, R6, 0xf8, !PT ;  /* 0x000000060b067812 */ /* 0x000fe200078ef806 */
[----:B------:R-:W-:Y:S01]  /*2390*/  UIMAD UR39, UR4, -0x5, UR39 ;  /* 0xfffffffb042778a4 */ /* 0x000fe2000f8e0227 */
[----:B------:R-:W-:Y:S01]  /*23a0*/  IADD3 R50, -R13, UR7, R0 ;  /* 0x000000070d327c10 */ /* 0x000fe2000fffe100 */
[----:B------:R-:W-:Y:S01]  /*23b0*/  IMAD R15, R45, UR9, R4 ;  /* 0x000000092d0f7c24 */ /* 0x000fe2000f8e0204 */
[----:B------:R-:W-:Y:S01]  /*23c0*/  SHF.R.S32.HI R7, RZ, 0x1f, R6 ;  /* 0x0000001fff077819 */ /* 0x000fe20000011406 */
[----:B------:R-:W-:Y:S01]  /*23d0*/  @UP1 ULOP3.LUT UR38, UR38, 0x1, UR4, 0x78, !UPT ;  /* 0x0000000126261892 */ /* 0x000fe2000f8e7804 */
[----:B------:R-:W-:Y:S01]  /*23e0*/  LOP3.LUT R49, R8, R3, R10, 0xfe, !PT ;  /* 0x0000000308317212 */ /* 0x000fe200078efe0a */
[----:B------:R-:W-:-:S02]  /*23f0*/  IMAD.IADD R51, R12, 0x1, -R11 ;  /* 0x000000010c337824 */ /* 0x000fc400078e0a0b */
[----:B------:R-:W-:-:S04]  /*2400*/  IMAD.WIDE.U32 R4, R45, UR8, R6 ;  /* 0x000000082d047c25 */ /* 0x000fc8000f8e0006 */
[----:B------:R-:W-:Y:S02]  /*2410*/  IMAD.IADD R5, R5, 0x1, R15 ;  /* 0x0000000105057824 */ /* 0x000fe400078e020f */
[----:B------:R-:W-:Y:S01]  /*2420*/  IMAD.MOV.U32 R43, RZ, RZ, -0x1 ;  /* 0xffffffffff2b7424 */ /* 0x000fe200078e00ff */
[----:B------:R-:W-:Y:S06]  /*2430*/  @P0 BRA `(.L_x_34) ;  /* 0x0000000c00a00947 */ /* 0x000fec0003800000 */
[----:B------:R-:W0:Y:S01]  /*2440*/  LDC.64 R14, c[0x0][0x5c8] ;  /* 0x00017200ff0e7b82 */ /* 0x000e220000000a00 */
[----:B------:R-:W-:Y:S01]  /*2450*/  ULDC.64 UR4, c[0x0][0x5c0] ;  /* 0x0001700000047ab9 */ /* 0x000fe20000000a00 */
[----:B------:R-:W-:Y:S01]  /*2460*/  BSSY B0, `(.L_x_34) ;  /* 0x00000e5000007945 */ /* 0x000fe20003800000 */
[-C--:B0-----:R-:W-:Y:S02]  /*2470*/  IMAD R0, R9, R14.reuse, RZ ;  /* 0x0000000e09007224 */ /* 0x081fe400078e02ff */
[----:B------:R-:W-:-:S04]  /*2480*/  IMAD.WIDE.U32 R4, R49, R14, R4 ;  /* 0x0000000e31047225 */ /* 0x000fc800078e0004 */
[----:B------:R-:W-:Y:S01]  /*2490*/  IMAD R3, R49, R15, R0 ;  /* 0x0000000f31037224 */ /* 0x000fe200078e0200 */
[----:B------:R-:W-:-:S03]  /*24a0*/  IADD3 R10, P0, R4, UR4, RZ ;  /* 0x00000004040a7c10 */ /* 0x000fc6000ff1e0ff */
[----:B------:R-:W-:Y:S01]  /*24b0*/  IMAD.IADD R3, R5, 0x1, R3 ;  /* 0x0000000105037824 */ /* 0x000fe200078e0203 */
[----:B------:R-:W-:-:S04]  /*24c0*/  LEA R12, P1, R14, R10, 0x3 ;  /* 0x0000000a0e0c7211 */ /* 0x000fc800078218ff */
[----:B------:R-:W-:Y:S02]  /*24d0*/  IADD3.X R11, R3, UR5, RZ, P0, !PT ;  /* 0x00000005030b7c10 */ /* 0x000fe400087fe4ff */
[----:B-----5:R-:W-:Y:S02]  /*24e0*/  ISETP.NE.AND P0, PT, R41, RZ, PT ;  /* 0x000000ff2900720c */ /* 0x020fe40003f05270 */
[----:B------:R-:W-:-:S11]  /*24f0*/  LEA.HI.X R13, R14, R11, R15, 0x3, P1 ;  /* 0x0000000b0e0d7211 */ /* 0x000fd600008f1c0f */
[----:B------:R-:W-:Y:S05]  /*2500*/  @!P0 BRA `(.L_x_35) ;  /* 0x0000000800a08947 */ /* 0x000fea0003800000 */
[----:B------:R-:W0:Y:S01]  /*2510*/  LDC.64 R20, c[0x0][0x5b0] ;  /* 0x00016c00ff147b82 */ /* 0x000e220000000a00 */
[----:B------:R-:W-:Y:S01]  /*2520*/  ULDC.64 UR4, c[0x0][0x5b8] ;  /* 0x00016e0000047ab9 */ /* 0x000fe20000000a00 */
[----:B------:R-:W-:Y:S01]  /*2530*/  ISETP.GE.AND P1, PT, R50, 0x1, PT ;  /* 0x000000013200780c */ /* 0x000fe20003f26270 */
[----:B------:R-:W-:Y:S01]  /*2540*/  IMAD R0, R44, UR4, RZ ;  /* 0x000000042c007c24 */ /* 0x000fe2000f8e02ff */
[----:B------:R-:W-:Y:S01]  /*2550*/  BSSY B1, `(.L_x_36) ;  /* 0x000000e000017945 */ /* 0x000fe20003800000 */
[----:B------:R-:W-:Y:S01]  /*2560*/  IMAD.WIDE.U32 R14, R45, UR4, R6 ;  /* 0x000000042d0e7c25 */ /* 0x000fe2000f8e0006 */
[----:B------:R-:W-:Y:S02]  /*2570*/  ISETP.LT.OR P5, PT, R51, 0x1, !P1 ;  /* 0x000000013300780c */ /* 0x000fe40004fa1670 */
[----:B------:R-:W1:Y:S01]  /*2580*/  LDC.64 R46, c[0x0][0x5a8] ;  /* 0x00016a00ff2e7b82 */ /* 0x000e620000000a00 */
[----:B------:R-:W-:Y:S02]  /*2590*/  IMAD R7, R45, UR5, R0 ;  /* 0x000000052d077c24 */ /* 0x000fe4000f8e0200 */
[----:B------:R-:W-:-:S02]  /*25a0*/  IMAD.MOV.U32 R6, RZ, RZ, R14 ;  /* 0x000000ffff067224 */ /* 0x000fc400078e000e */
[----:B------:R-:W-:Y:S02]  /*25b0*/  IMAD.IADD R7, R15, 0x1, R7 ;  /* 0x000000010f077824 */ /* 0x000fe400078e0207 */
[-C--:B0-----:R-:W-:Y:S02]  /*25c0*/  IMAD R8, R9, R20.reuse, RZ ;  /* 0x0000001409087224 */ /* 0x081fe400078e02ff */
[----:B------:R-:W-:-:S04]  /*25d0*/  IMAD.WIDE.U32 R4, R49, R20, R6 ;  /* 0x0000001431047225 */ /* 0x000fc800078e0006 */
[----:B------:R-:W-:Y:S01]  /*25e0*/  IMAD R45, R49, R21, R8 ;  /* 0x00000015312d7224 */ /* 0x000fe200078e0208 */
[----:B-1----:R-:W-:-:S04]  /*25f0*/  IADD3 R8, P0, R4, R46, RZ ;  /* 0x0000002e04087210 */ /* 0x002fc80007f1e0ff */
[----:B------:R-:W-:Y:S01]  /*2600*/  IADD3.X R9, R47, R5, R45, P0, !PT ;  /* 0x000000052f097210 */ /* 0x000fe200007fe42d */
[----:B------:R-:W-:Y:S08]  /*2610*/  @P5 BRA `(.L_x_37) ;  /* 0x0000000000045947 */ /* 0x000ff00003800000 */
[----:B------:R0:W5:Y:S02]  /*2620*/  LDG.E.U8 R42, desc[UR36][R8.64] ;  /* 0x00000024082a7981 */ /* 0x000164000c1e1100 */
.L_x_37:
[----:B------:R-:W-:Y:S05]  /*2630*/  BSYNC B1 ;  /* 0x0000000000017941 */ /* 0x000fea0003800000 */
.L_x_36:
[----:B-----5:R-:W-:Y:S01]  /*2640*/  LOP3.LUT R0, R42, 0xffff, RZ, 0xc0, !PT ;  /* 0x0000ffff2a007812 */ /* 0x020fe200078ec0ff */
[C---:B------:R-:W-:Y:S01]  /*2650*/  IMAD.SHL.U32 R4, R20.reuse, 0x8, RZ ;  /* 0x0000000814047824 */ /* 0x040fe200078e00ff */
[----:B------:R-:W-:Y:S01]  /*2660*/  SHF.L.U64.HI R5, R20, 0x3, R21 ;  /* 0x0000000314057819 */ /* 0x000fe20000010215 */
[----:B------:R-:W-:Y:S01]  /*2670*/  BSSY B1, `(.L_x_38) ;  /* 0x000000e000017945 */ /* 0x000fe20003800000 */
[----:B------:R-:W-:Y:S02]  /*2680*/  PRMT R0, R0, 0x8880, RZ ;  /* 0x0000888000007816 */ /* 0x000fe400000000ff */
[----:B------:R-:W-:Y:S01]  /*2690*/  ISETP.LT.OR P2, PT, R51, 0x2, !P1 ;  /* 0x000000023300780c */ /* 0x000fe20004f41670 */
[----:B------:R-:W-:Y:S01]  /*26a0*/  IMAD.WIDE.U32 R4, R49, R20, R4 ;  /* 0x0000001431047225 */ /* 0x000fe200078e0004 */
[----:B------:R-:W-:-:S03]  /*26b0*/  ISETP.GE.AND P0, PT, R50, 0x9, PT ;  /* 0x000000093200780c */ /* 0x000fc60003f06270 */
[----:B------:R-:W-:Y:S01]  /*26c0*/  IMAD R3, R0, R41, RZ ;  /* 0x0000002900037224 */ /* 0x000fe200078e02ff */
[----:B------:R-:W-:Y:S01]  /*26d0*/  IADD3 R14, P3, P4, R14, R46, R4 ;  /* 0x0000002e0e0e7210 */ /* 0x000fe20007c7e004 */
[----:B------:R-:W-:Y:S02]  /*26e0*/  IMAD.IADD R4, R45, 0x1, R5 ;  /* 0x000000012d047824 */ /* 0x000fe400078e0205 */
[----:B------:R-:W-:-:S05]  /*26f0*/  @!P5 IMAD R21, R24, R40, R3 ;  /* 0x000000281815d224 */ /* 0x000fca00078e0203 */
[----:B------:R1:W-:Y:S01]  /*2700*/  @!P5 STG.E.U8 desc[UR36][R10.64], R21 ;  /* 0x000000150a00d986 */ /* 0x0003e2000c101124 */
[----:B------:R-:W-:Y:S05]  /*2710*/  @P2 BRA `(.L_x_39) ;  /* 0x00000000000c2947 */ /* 0x000fea0003800000 */
[----:B------:R-:W2:Y:S02]  /*2720*/  LDG.E.U8 R42, desc[UR36][R8.64+0x1] ;  /* 0x00000124082a7981 */ /* 0x000ea4000c1e1100 */
[----:B--2---:R-:W-:-:S05]  /*2730*/  PRMT R0, R42, 0x8880, RZ ;  /* 0x000088802a007816 */ /* 0x004fca00000000ff */
[----:B------:R-:W-:-:S07]  /*2740*/  IMAD R3, R0, R41, RZ ;  /* 0x0000002900037224 */ /* 0x000fce00078e02ff */
.L_x_39:
[----:B------:R-:W-:Y:S05]  /*2750*/  BSYNC B1 ;  /* 0x0000000000017941 */ /* 0x000fea0003800000 */
.L_x_38:
[----:B------:R-:W-:Y:S01]  /*2760*/  ISETP.LT.OR P5, PT, R51, 0x1, !P0 ;  /* 0x000000013300780c */ /* 0x000fe200047a1670 */
[----:B------:R-:W-:Y:S01]  /*2770*/  @!P2 IMAD R25, R25, R40, R3 ;  /* 0x000000281919a224 */ /* 0x000fe200078e0203 */
[----:B------:R-:W-:Y:S01]  /*2780*/  BSSY B1, `(.L_x_40) ;  /* 0x000000a000017945 */ /* 0x000fe20003800000 */
[----:B------:R-:W-:Y:S02]  /*2790*/  IADD3.X R15, R7, R47, R4, P3, P4 ;  /* 0x0000002f070f7210 */ /* 0x000fe40001fe8404 */
[C---:B------:R-:W-:Y:S01]  /*27a0*/  ISETP.LT.OR P3, PT, R51.reuse, 0x2, !P0 ;  /* 0x000000023300780c */ /* 0x040fe20004761670 */
[----:B------:R2:W-:Y:S01]  /*27b0*/  @!P2 STG.E.U8 desc[UR36][R10.64+0x1], R25 ;  /* 0x000001190a00a986 */ /* 0x0005e2000c101124 */
[C---:B------:R-:W-:Y:S02]  /*27c0*/  ISETP.LT.OR P4, PT, R51.reuse, 0x9, !P1 ;  /* 0x000000093300780c */ /* 0x040fe40004f81670 */
[----:B------:R-:W-:-:S04]  /*27d0*/  ISETP.LT.OR P2, PT, R51, 0xa, !P1 ;  /* 0x0000000a3300780c */ /* 0x000fc80004f41670 */
[----:B------:R-:W-:Y:S09]  /*27e0*/  @P5 BRA `(.L_x_41) ;  /* 0x00000000000c5947 */ /* 0x000ff20003800000 */
[----:B------:R-:W3:Y:S02]  /*27f0*/  LDG.E.U8 R42, desc[UR36][R14.64] ;  /* 0x000000240e2a7981 */ /* 0x000ee4000c1e1100 */
[----:B---3--:R-:W-:-:S05]  /*2800*/  PRMT R0, R42, 0x8880, RZ ;  /* 0x000088802a007816 */ /* 0x008fca00000000ff */
[----:B------:R-:W-:-:S07]  /*2810*/  IMAD R3, R0, R41, RZ ;  /* 0x0000002900037224 */ /* 0x000fce00078e02ff */
.L_x_41:
[----:B------:R-:W-:Y:S05]  /*2820*/  BSYNC B1 ;  /* 0x0000000000017941 */ /* 0x000fea0003800000 */
.L_x_40:
[----:B------:R-:W-:Y:S01]  /*2830*/  @!P5 IMAD R5, R26, R40, R3 ;  /* 0x000000281a05d224 */ /* 0x000fe200078e0203 */
[----:B------:R-:W-:Y:S04]  /*2840*/  BSSY B1, `(.L_x_42) ;  /* 0x0000006000017945 */ /* 0x000fe80003800000 */
[----:B------:R3:W-:Y:S01]  /*2850*/  @!P5 STG.E.U8 desc[UR36][R12.64], R5 ;  /* 0x000000050c00d986 */ /* 0x0007e2000c101124 */
[----:B------:R-:W-:Y:S05]  /*2860*/  @P3 BRA `(.L_x_43) ;  /* 0x00000000000c3947 */ /* 0x000fea0003800000 */
[----:B------:R-:W4:Y:S02]  /*2870*/  LDG.E.U8 R42, desc[UR36][R14.64+0x1] ;  /* 0x000001240e2a7981 */ /* 0x000f24000c1e1100 */
[----:B----4-:R-:W-:-:S05]  /*2880*/  PRMT R0, R42, 0x8880, RZ ;  /* 0x000088802a007816 */ /* 0x010fca00000000ff */
[----:B------:R-:W-:-:S07]  /*2890*/  IMAD R3, R0, R41, RZ ;  /* 0x0000002900037224 */ /* 0x000fce00078e02ff */
.L_x_43:
[----:B------:R-:W-:Y:S05]  /*28a0*/  BSYNC B1 ;  /* 0x0000000000017941 */ /* 0x000fea0003800000 */
.L_x_42:
[----:B------:R-:W-:Y:S01]  /*28b0*/  @!P3 IMAD R27, R27, R40, R3 ;  /* 0x000000281b1bb224 */ /* 0x000fe200078e0203 */
[----:B------:R-:W-:Y:S04]  /*28c0*/  BSSY B1, `(.L_x_44) ;  /* 0x0000006000017945 */ /* 0x000fe80003800000 */
[----:B------:R4:W-:Y:S01]  /*28d0*/  @!P3 STG.E.U8 desc[UR36][R12.64+0x1], R27 ;  /* 0x0000011b0c00b986 */ /* 0x0009e2000c101124 */
[----:B------:R-:W-:Y:S05]  /*28e0*/  @P4 BRA `(.L_x_45) ;  /* 0x00000000000c4947 */ /* 0x000fea0003800000 */
[----:B------:R-:W5:Y:S02]  /*28f0*/  LDG.E.U8 R42, desc[UR36][R8.64+0x8] ;  /* 0x00000824082a7981 */ /* 0x000f64000c1e1100 */
[----:B-----5:R-:W-:-:S05]  /*2900*/  PRMT R0, R42, 0x8880, RZ ;  /* 0x000088802a007816 */ /* 0x020fca00000000ff */
[----:B------:R-:W-:-:S07]  /*2910*/  IMAD R3, R0, R41, RZ ;  /* 0x0000002900037224 */ /* 0x000fce00078e02ff */
.L_x_45:
[----:B------:R-:W-:Y:S05]  /*2920*/  BSYNC B1 ;  /* 0x0000000000017941 */ /* 0x000fea0003800000 */
.L_x_44:
[----:B---3--:R-:W-:Y:S01]  /*2930*/  @!P4 IMAD R5, R28, R40, R3 ;  /* 0x000000281c05c224 */ /* 0x008fe200078e0203 */
[----:B------:R-:W-:Y:S04]  /*2940*/  BSSY B1, `(.L_x_46) ;  /* 0x0000006000017945 */ /* 0x000fe80003800000 */
[----:B------:R3:W-:Y:S01]  /*2950*/  @!P4 STG.E.U8 desc[UR36][R10.64+0x8], R5 ;  /* 0x000008050a00c986 */ /* 0x0007e2000c101124 */
[----:B------:R-:W-:Y:S05]  /*2960*/  @P2 BRA `(.L_x_47) ;  /* 0x00000000000c2947 */ /* 0x000fea0003800000 */
[----:B------:R-:W5:Y:S02]  /*2970*/  LDG.E.U8 R42, desc[UR36][R8.64+0x9] ;  /* 0x00000924082a7981 */ /* 0x000f64000c1e1100 */
[----:B-----5:R-:W-:-:S05]  /*2980*/  PRMT R0, R42, 0x8880, RZ ;  /* 0x000088802a007816 */ /* 0x020fca00000000ff */
[----:B------:R-:W-:-:S07]  /*2990*/  IMAD R3, R0, R41, RZ ;  /* 0x0000002900037224 */ /* 0x000fce00078e02ff */
.L_x_47:
[----:B------:R-:W-:Y:S05]  /*29a0*/  BSYNC B1 ;  /* 0x0000000000017941 */ /* 0x000fea0003800000 */
.L_x_46:
[----:B------:R-:W-:Y:S01]  /*29b0*/  ISETP.LT.OR P4, PT, R51, 0x9, !P0 ;  /* 0x000000093300780c */ /* 0x000fe20004781670 */
[----:B------:R-:W-:Y:S01]  /*29c0*/  @!P2 IMAD R29, R29, R40, R3 ;  /* 0x000000281d1da224 */ /* 0x000fe200078e0203 */
[----:B------:R-:W-:Y:S01]  /*29d0*/  BSSY B1, `(.L_x_48) ;  /* 0x0000009000017945 */ /* 0x000fe20003800000 */
[C---:B------:R-:W-:Y:S02]  /*29e0*/  ISETP.LT.OR P3, PT, R51.reuse, 0xa, !P0 ;  /* 0x0000000a3300780c */ /* 0x040fe40004761670 */
[C---:B------:R-:W-:Y:S01]  /*29f0*/  ISETP.LT.OR P5, PT, R51.reuse, 0x11, !P1 ;  /* 0x000000113300780c */ /* 0x040fe20004fa1670 */
[----:B------:R0:W-:Y:S01]  /*2a00*/  @!P2 STG.E.U8 desc[UR36][R10.64+0x9], R29 ;  /* 0x0000091d0a00a986 */ /* 0x0001e2000c101124 */
[----:B------:R-:W-:-:S06]  /*2a10*/  ISETP.LT.OR P2, PT, R51, 0x12, !P1 ;  /* 0x000000123300780c */ /* 0x000fcc0004f41670 */
[----:B------:R-:W-:Y:S07]  /*2a20*/  @P4 BRA `(.L_x_49) ;  /* 0x00000000000c4947 */ /* 0x000fee0003800000 */
[----:B------:R-:W5:Y:S02]  /*2a30*/  LDG.E.U8 R42, desc[UR36][R14.64+0x8] ;  /* 0x000008240e2a7981 */ /* 0x000f64000c1e1100 */
[----:B-----5:R-:W-:-:S05]  /*2a40*/  PRMT R0, R42, 0x8880, RZ ;  /* 0x000088802a007816 */ /* 0x020fca00000000ff */
[----:B------:R-:W-:-:S07]  /*2a50*/  IMAD R3, R0, R41, RZ ;  /* 0x0000002900037224 */ /* 0x000fce00078e02ff */
.L_x_49:
[----:B------:R-:W-:Y:S05]  /*2a60*/  BSYNC B1 ;  /* 0x0000000000017941 */ /* 0x000fea0003800000 */
.L_x_48:
[----:B---3--:R-:W-:Y:S01]  /*2a70*/  @!P4 IMAD R5, R30, R40, R3 ;  /* 0x000000281e05c224 */ /* 0x008fe200078e0203 */
[----:B------:R-:W-:Y:S04]  /*2a80*/  BSSY B1, `(.L_x_50) ;  /* 0x0000006000017945 */ /* 0x000fe80003800000 */
[----:B------:R3:W-:Y:S01]  /*2a90*/  @!P4 STG.E.U8 desc[UR36][R12.64+0x8], R5 ;  /* 0x000008050c00c986 */ /* 0x0007e2000c101124 */
[----:B------:R-:W-:Y:S05]  /*2aa0*/  @P3 BRA `(.L_x_51) ;  /* 0x00000000000c3947 */ /* 0x000fea0003800000 */
[----:B------:R-:W5:Y:S02]  /*2ab0*/  LDG.E.U8 R42, desc[UR36][R14.64+0x9] ;  /* 0x000009240e2a7981 */ /* 0x000f64000c1e1100 */
[----:B-----5:R-:W-:-:S05]  /*2ac0*/  PRMT R0, R42, 0x8880, RZ ;  /* 0x000088802a007816 */ /* 0x020fca00000000ff */
[----:B------:R-:W-:-:S07]  /*2ad0*/  IMAD R3, R0, R41, RZ ;  /* 0x0000002900037224 */ /* 0x000fce00078e02ff */
.L_x_51:
[----:B------:R-:W-:Y:S05]  /*2ae0*/  BSYNC B1 ;  /* 0x0000000000017941 */ /* 0x000fea0003800000 */
.L_x_50:
[----:B------:R-:W-:Y:S01]  /*2af0*/  @!P3 IMAD R31, R31, R40, R3 ;  /* 0x000000281f1fb224 */ /* 0x000fe200078e0203 */
[----:B------:R-:W-:Y:S04]  /*2b00*/  BSSY B1, `(.L_x_52) ;  /* 0x0000006000017945 */ /* 0x000fe80003800000 */
[----:B------:R0:W-:Y:S01]  /*2b10*/  @!P3 STG.E.U8 desc[UR36][R12.64+0x9], R31 ;  /* 0x0000091f0c00b986 */ /* 0x0001e2000c101124 */
[----:B------:R-:W-:Y:S05]  /*2b20*/  @P5 BRA `(.L_x_53) ;  /* 0x00000000000c5947 */ /* 0x000fea0003800000 */
[----:B------:R-:W5:Y:S02]  /*2b30*/  LDG.E.U8 R42, desc[UR36][R8.64+0x10] ;  /* 0x00001024082a7981 */ /* 0x000f64000c1e1100 */
[----:B-----5:R-:W-:-:S05]  /*2b40*/  PRMT R0, R42, 0x8880, RZ ;  /* 0x000088802a007816 */ /* 0x020fca00000000ff */
[----:B------:R-:W-:-:S07]  /*2b50*/  IMAD R3, R0, R41, RZ ;  /* 0x0000002900037224 */ /* 0x000fce00078e02ff */
.L_x_53:
[----:B------:R-:W-:Y:S05]  /*2b60*/  BSYNC B1 ;  /* 0x0000000000017941 */ /* 0x000fea0003800000 */
.L_x_52:
[----:B---3--:R-:W-:Y:S01]  /*2b70*/  @!P5 IMAD R5, R32, R40, R3 ;  /* 0x000000282005d224 */ /* 0x008fe200078e0203 */
[----:B------:R-:W-:Y:S04]  /*2b80*/  BSSY B1, `(.L_x_54) ;  /* 0x0000006000017945 */ /* 0x000fe80003800000 */
[----:B------:R3:W-:Y:S01]  /*2b90*/  @!P5 STG.E.U8 desc[UR36][R10.64+0x10], R5 ;  /* 0x000010050a00d986 */ /* 0x0007e2000c101124 */
[----:B------:R-:W-:Y:S05]  /*2ba0*/  @P2 BRA `(.L_x_55) ;  /* 0x00000000000c2947 */ /* 0x000fea0003800000 */
[----:B------:R-:W5:Y:S02]  /*2bb0*/  LDG.E.U8 R42, desc[UR36][R8.64+0x11] ;  /* 0x00001124082a7981 */ /* 0x000f64000c1e1100 */
[----:B-----5:R-:W-:-:S05]  /*2bc0*/  PRMT R0, R42, 0x8880, RZ ;  /* 0x000088802a007816 */ /* 0x020fca00000000ff */
[----:B------:R-:W-:-:S07]  /*2bd0*/  IMAD R3, R0, R41, RZ ;  /* 0x0000002900037224 */ /* 0x000fce00078e02ff */
.L_x_55:
[----:B------:R-:W-:Y:S05]  /*2be0*/  BSYNC B1 ;  /* 0x0000000000017941 */ /* 0x000fea0003800000 */
.L_x_54:
[----:B------:R-:W-:Y:S01]  /*2bf0*/  ISETP.LT.OR P4, PT, R51, 0x11, !P0 ;  /* 0x000000113300780c */ /* 0x000fe20004781670 */
[----:B------:R-:W-:Y:S01]  /*2c00*/  @!P2 IMAD R33, R33, R40, R3 ;  /* 0x000000282121a224 */ /* 0x000fe200078e0203 */
[----:B------:R-:W-:Y:S01]  /*2c10*/  BSSY B1, `(.L_x_56) ;  /* 0x000000a000017945 */ /* 0x000fe20003800000 */
[C---:B------:R-:W-:Y:S02]  /*2c20*/  ISETP.LT.OR P3, PT, R51.reuse, 0x12, !P0 ;  /* 0x000000123300780c */ /* 0x040fe40004761670 */
[C---:B------:R-:W-:Y:S01]  /*2c30*/  ISETP.LT.OR P5, PT, R51.reuse, 0x19, !P0 ;  /* 0x000000193300780c */ /* 0x040fe200047a1670 */
[----:B------:R0:W-:Y:S01]  /*2c40*/  @!P2 STG.E.U8 desc[UR36][R10.64+0x11], R33 ;  /* 0x000011210a00a986 */ /* 0x0001e2000c101124 */
[C---:B------:R-:W-:Y:S02]  /*2c50*/  ISETP.LT.OR P2, PT, R51.reuse, 0x19, !P1 ;  /* 0x000000193300780c */ /* 0x040fe40004f41670 */
[----:B------:R-:W-:-:S04]  /*2c60*/  ISETP.LT.OR P1, PT, R51, 0x1a, !P1 ;  /* 0x0000001a3300780c */ /* 0x000fc80004f21670 */
[----:B------:R-:W-:Y:S09]  /*2c70*/  @P4 BRA `(.L_x_57) ;  /* 0x00000000000c4947 */ /* 0x000ff20003800000 */
[----:B------:R-:W5:Y:S02]  /*2c80*/  LDG.E.U8 R42, desc[UR36][R14.64+0x10] ;  /* 0x000010240e2a7981 */ /* 0x000f64000c1e1100 */
[----:B-----5:R-:W-:-:S05]  /*2c90*/  PRMT R0, R42, 0x8880, RZ ;  /* 0x000088802a007816 */ /* 0x020fca00000000ff */
[----:B------:R-:W-:-:S07]  /*2ca0*/  IMAD R3, R0, R41, RZ ;  /* 0x0000002900037224 */ /* 0x000fce00078e02ff */
.L_x_57:
[----:B------:R-:W-:Y:S05]  /*2cb0*/  BSYNC B1 ;  /* 0x0000000000017941 */ /* 0x000fea0003800000 */
.L_x_56:
[----:B---3--:R-:W-:Y:S01]  /*2cc0*/  @!P4 IMAD R5, R34, R40, R3 ;  /* 0x000000282205c224 */ /* 0x008fe200078e0203 */
[----:B------:R-:W-:Y:S04]  /*2cd0*/  BSSY B1, `(.L_x_58) ;  /* 0x0000006000017945 */ /* 0x000fe80003800000 */
[----:B------:R3:W-:Y:S01]  /*2ce0*/  @!P4 STG.E.U8 desc[UR36][R12.64+0x10], R5 ;  /* 0x000010050c00c986 */ /* 0x0007e2000c101124 */
[----:B------:R-:W-:Y:S05]  /*2cf0*/  @P3 BRA `(.L_x_59) ;  /* 0x00000000000c3947 */ /* 0x000fea0003800000 */
[----:B------:R-:W5:Y:S02]  /*2d00*/  LDG.E.U8 R42, desc[UR36][R14.64+0x11] ;  /* 0x000011240e2a7981 */ /* 0x000f64000c1e1100 */
[----:B-----5:R-:W-:-:S05]  /*2d10*/  PRMT R0, R42, 0x8880, RZ ;  /* 0x000088802a007816 */ /* 0x020fca00000000ff */
[----:B------:R-:W-:-:S07]  /*2d20*/  IMAD R3, R0, R41, RZ ;  /* 0x0000002900037224 */ /* 0x000fce00078e02ff */
.L_x_59:
[----:B------:R-:W-:Y:S05]  /*2d30*/  BSYNC B1 ;  /* 0x0000000000017941 */ /* 0x000fea0003800000 */
.L_x_58:
[----:B------:R-:W-:Y:S01]  /*2d40*/  @!P3 IMAD R35, R35, R40, R3 ;  /* 0x000000282323b224 */ /* 0x000fe200078e0203 */
[----:B------:R-:W-:Y:S04]  /*2d50*/  BSSY B1, `(.L_x_60) ;  /* 0x0000006000017945 */ /* 0x000fe80003800000 */
[----:B------:R0:W-:Y:S01]  /*2d60*/  @!P3 STG.E.U8 desc[UR36][R12.64+0x11], R35 ;  /* 0x000011230c00b986 */ /* 0x0001e2000c101124 */
[----:B------:R-:W-:Y:S05]  /*2d70*/  @P2 BRA `(.L_x_61) ;  /* 0x00000000000c2947 */ /* 0x000fea0003800000 */
[----:B------:R-:W5:Y:S02]  /*2d80*/  LDG.E.U8 R42, desc[UR36][R8.64+0x18] ;  /* 0x00001824082a7981 */ /* 0x000f64000c1e1100 */
[----:B-----5:R-:W-:-:S05]  /*2d90*/  PRMT R0, R42, 0x8880, RZ ;  /* 0x000088802a007816 */ /* 0x020fca00000000ff */
[----:B------:R-:W-:-:S07]  /*2da0*/  IMAD R3, R0, R41, RZ ;  /* 0x0000002900037224 */ /* 0x000fce00078e02ff */
.L_x_61:
[----:B------:R-:W-:Y:S05]  /*2db0*/  BSYNC B1 ;  /* 0x0000000000017941 */ /* 0x000fea0003800000 */
.L_x_60:
[----:B---3--:R-:W-:Y:S01]  /*2dc0*/  @!P2 IMAD R5, R36, R40, R3 ;  /* 0x000000282405a224 */ /* 0x008fe200078e0203 */
[----:B------:R-:W-:Y:S04]  /*2dd0*/  BSSY B1, `(.L_x_62) ;  /* 0x0000006000017945 */ /* 0x000fe80003800000 */
[----:B------:R3:W-:Y:S01]  /*2de0*/  @!P2 STG.E.U8 desc[UR36][R10.64+0x18], R5 ;  /* 0x000018050a00a986 */ /* 0x0007e2000c101124 */
[----:B------:R-:W-:Y:S05]  /*2df0*/  @P1 BRA `(.L_x_63) ;  /* 0x00000000000c1947 */ /* 0x000fea0003800000 */
[----:B------:R-:W5:Y:S02]  /*2e00*/  LDG.E.U8 R42, desc[UR36][R8.64+0x19] ;  /* 0x00001924082a7981 */ /* 0x000f64000c1e1100 */
[----:B-----5:R-:W-:-:S05]  /*2e10*/  PRMT R0, R42, 0x8880, RZ ;  /* 0x000088802a007816 */ /* 0x020fca00000000ff */
[----:B------:R-:W-:-:S07]  /*2e20*/  IMAD R3, R0, R41, RZ ;  /* 0x0000002900037224 */ /* 0x000fce00078e02ff */
.L_x_63:
[----:B------:R-:W-:Y:S05]  /*2e30*/  BSYNC B1 ;  /* 0x0000000000017941 */ /* 0x000fea0003800000 */
.L_x_62:
[----:B------:R-:W-:Y:S01]  /*2e40*/  @!P1 IMAD R37, R37, R40, R3 ;  /* 0x0000002825259224 */ /* 0x000fe200078e0203 */
[----:B------:R-:W-:Y:S04]  /*2e50*/  BSSY B1, `(.L_x_64) ;  /* 0x0000006000017945 */ /* 0x000fe80003800000 */
[----:B------:R0:W-:Y:S01]  /*2e60*/  @!P1 STG.E.U8 desc[UR36][R10.64+0x19], R37 ;  /* 0x000019250a009986 */ /* 0x0001e2000c101124 */
[----:B------:R-:W-:Y:S05]  /*2e70*/  @P5 BRA `(.L_x_65) ;  /* 0x00000000000c5947 */ /* 0x000fea0003800000 */
[----:B------:R-:W5:Y:S02]  /*2e80*/  LDG.E.U8 R42, desc[UR36][R14.64+0x18] ;  /* 0x000018240e2a7981 */ /* 0x000f64000c1e1100 */
[----:B-----5:R-:W-:-:S05]  /*2e90*/  PRMT R0, R42, 0x8880, RZ ;  /* 0x000088802a007816 */ /* 0x020fca00000000ff */
[----:B------:R-:W-:-:S07]  /*2ea0*/  IMAD R3, R0, R41, RZ ;  /* 0x0000002900037224 */ /* 0x000fce00078e02ff */
.L_x_65:
[----:B------:R-:W-:Y:S05]  /*2eb0*/  BSYNC B1 ;  /* 0x0000000000017941 */ /* 0x000fea0003800000 */
.L_x_64:
[----:B---3--:R-:W-:Y:S01]  /*2ec0*/  @!P5 IMAD R5, R38, R40, R3 ;  /* 0x000000282605d224 */ /* 0x008fe200078e0203 */
[----:B------:R-:W-:Y:S01]  /*2ed0*/  ISETP.LT.OR P0, PT, R51, 0x1a, !P0 ;  /* 0x0000001a3300780c */ /* 0x000fe20004701670 */
[----:B------:R-:W-:Y:S03]  /*2ee0*/  BSSY B1, `(.L_x_66) ;  /* 0x0000006000017945 */ /* 0x000fe60003800000 */
[----:B------:R3:W-:Y:S09]  /*2ef0*/  @!P5 STG.E.U8 desc[UR36][R12.64+0x18], R5 ;  /* 0x000018050c00d986 */ /* 0x0007f2000c101124 */
[----:B------:R-:W-:Y:S05]  /*2f00*/  @P0 BRA `(.L_x_67) ;  /* 0x00000000000c0947 */ /* 0x000fea0003800000 */
[----:B------:R-:W5:Y:S02]  /*2f10*/  LDG.E.U8 R42, desc[UR36][R14.64+0x19] ;  /* 0x000019240e2a7981 */ /* 0x000f64000c1e1100 */
[----:B-----5:R-:W-:-:S05]  /*2f20*/  PRMT R0, R42, 0x8880, RZ ;  /* 0x000088802a007816 */ /* 0x020fca00000000ff */
[----:B------:R-:W-:-:S07]  /*2f30*/  IMAD R3, R0, R41, RZ ;  /* 0x0000002900037224 */ /* 0x000fce00078e02ff */
.L_x_67:
[----:B------:R-:W-:Y:S05]  /*2f40*/  BSYNC B1 ;  /* 0x0000000000017941 */ /* 0x000fea0003800000 */
.L_x_66:
[----:B------:R-:W-:Y:S01]  /*2f50*/  IMAD R3, R39, R40, R3 ;  /* 0x0000002827037224 */ /* 0x000fe200078e0203 */
[----:B------:R-:W-:Y:S06]  /*2f60*/  @P0 BRA `(.L_x_68) ;  /* 0x0000000000d00947 */ /* 0x000fec0003800000 */
[----:B------:R0:W-:Y:S01]  /*2f70*/  STG.E.U8 desc[UR36][R12.64+0x19], R3 ;  /* 0x000019030c007986 */ /* 0x0001e2000c101124 */
[----:B------:R-:W-:Y:S05]  /*2f80*/  BRA `(.L_x_68) ;  /* 0x0000000000c87947 */ /* 0x000fea0003800000 */
.L_x_35:
[C---:B------:R-:W-:Y:S02]  /*2f90*/  ISETP.GE.AND P1, PT, R50.reuse, 0x1, PT ;  /* 0x000000013200780c */ /* 0x040fe40003f26270 */
[----:B------:R-:W-:Y:S02]  /*2fa0*/  ISETP.GE.AND P0, PT, R50, 0x9, PT ;  /* 0x000000093200780c */ /* 0x000fe40003f06270 */
[C---:B------:R-:W-:Y:S02]  /*2fb0*/  ISETP.LT.OR P4, PT, R51.reuse, 0x1, !P1 ;  /* 0x000000013300780c */ /* 0x040fe40004f81670 */
[C---:B------:R-:W-:Y:S02]  /*2fc0*/  ISETP.LT.OR P3, PT, R51.reuse, 0x2, !P1 ;  /* 0x000000023300780c */ /* 0x040fe40004f61670 */
[C---:B------:R-:W-:Y:S02]  /*2fd0*/  ISETP.LT.OR P2, PT, R51.reuse, 0x1, !P0 ;  /* 0x000000013300780c */ /* 0x040fe40004741670 */
[----:B------:R-:W-:-:S07]  /*2fe0*/  ISETP.LT.OR P5, PT, R51, 0x2, !P0 ;  /* 0x000000023300780c */ /* 0x000fce00047a1670 */
[-C--:B------:R-:W-:Y:S02]  /*2ff0*/  @!P4 IMAD R3, R24, R40.reuse, RZ ;  /* 0x000000281803c224 */ /* 0x080fe400078e02ff */
[-C--:B------:R-:W-:Y:S02]  /*3000*/  @!P3 IMAD R25, R25, R40.reuse, RZ ;  /* 0x000000281919b224 */ /* 0x080fe400078e02ff */
[-C--:B------:R-:W-:Y:S01]  /*3010*/  @!P2 IMAD R5, R26, R40.reuse, RZ ;  /* 0x000000281a05a224 */ /* 0x080fe200078e02ff */
[----:B------:R0:W-:Y:S01]  /*3020*/  @!P4 STG.E.U8 desc[UR36][R10.64], R3 ;  /* 0x000000030a00c986 */ /* 0x0001e2000c101124 */
[----:B------:R-:W-:Y:S01]  /*3030*/  ISETP.LT.OR P4, PT, R51, 0x9, !P1 ;  /* 0x000000093300780c */ /* 0x000fe20004f81670 */
[----:B------:R-:W-:Y:S02]  /*3040*/  @!P5 IMAD R27, R27, R40, RZ ;  /* 0x000000281b1bd224 */ /* 0x000fe400078e02ff */
[----:B------:R-:W-:Y:S01]  /*3050*/  @!P3 STG.E.U8 desc[UR36][R10.64+0x1], R25 ;  /* 0x000001190a00b986 */ /* 0x000fe2000c101124 */
[----:B------:R-:W-:-:S03]  /*3060*/  ISETP.LT.OR P3, PT, R51, 0xa, !P1 ;  /* 0x0000000a3300780c */ /* 0x000fc60004f61670 */
[----:B------:R1:W-:Y:S01]  /*3070*/  @!P2 STG.E.U8 desc[UR36][R12.64], R5 ;  /* 0x000000050c00a986 */ /* 0x0003e2000c101124 */
[----:B------:R-:W-:-:S03]  /*3080*/  ISETP.LT.OR P2, PT, R51, 0x9, !P0 ;  /* 0x000000093300780c */ /* 0x000fc60004741670 */
[----:B------:R-:W-:Y:S01]  /*3090*/  @!P5 STG.E.U8 desc[UR36][R12.64+0x1], R27 ;  /* 0x0000011b0c00d986 */ /* 0x000fe2000c101124 */
[----:B------:R-:W-:Y:S01]  /*30a0*/  ISETP.LT.OR P5, PT, R51, 0xa, !P0 ;  /* 0x0000000a3300780c */ /* 0x000fe200047a1670 */
[----:B------:R-:W-:-:S04]  /*30b0*/  @!P4 IMAD R7, R28, R40, RZ ;  /* 0x000000281c07c224 */ /* 0x000fc800078e02ff */
[-C--:B------:R-:W-:Y:S01]  /*30c0*/  @!P3 IMAD R29, R29, R40.reuse, RZ ;  /* 0x000000281d1db224 */ /* 0x080fe200078e02ff */
[----:B------:R2:W-:Y:S01]  /*30d0*/  @!P4 STG.E.U8 desc[UR36][R10.64+0x8], R7 ;  /* 0x000008070a00c986 */ /* 0x0005e2000c101124 */
[C---:B------:R-:W-:Y:S02]  /*30e0*/  ISETP.LT.OR P4, PT, R51.reuse, 0x12, !P1 ;  /* 0x000000123300780c */ /* 0x040fe40004f81670 */
[-C--:B0-----:R-:W-:Y:S01]  /*30f0*/  @!P2 IMAD R3, R30, R40.reuse, RZ ;  /* 0x000000281e03a224 */ /* 0x081fe200078e02ff */
[----:B------:R-:W-:Y:S01]  /*3100*/  @!P3 STG.E.U8 desc[UR36][R10.64+0x9], R29 ;  /* 0x0000091d0a00b986 */ /* 0x000fe2000c101124 */
[----:B------:R-:W-:Y:S02]  /*3110*/  ISETP.LT.OR P3, PT, R51, 0x11, !P1 ;  /* 0x000000113300780c */ /* 0x000fe40004f61670 */
[----:B------:R-:W-:Y:S01]  /*3120*/  @!P5 IMAD R31, R31, R40, RZ ;  /* 0x000000281f1fd224 */ /* 0x000fe200078e02ff */
[----:B------:R-:W-:Y:S01]  /*3130*/  @!P2 STG.E.U8 desc[UR36][R12.64+0x8], R3 ;  /* 0x000008030c00a986 */ /* 0x000fe2000c101124 */
[----:B------:R-:W-:-:S03]  /*3140*/  ISETP.LT.OR P2, PT, R51, 0x11, !P0 ;  /* 0x000000113300780c */ /* 0x000fc60004741670 */
[----:B------:R-:W-:Y:S01]  /*3150*/  @!P5 STG.E.U8 desc[UR36][R12.64+0x9], R31 ;  /* 0x0000091f0c00d986 */ /* 0x000fe2000c101124 */
[----:B------:R-:W-:Y:S01]  /*3160*/  ISETP.LT.OR P5, PT, R51, 0x19, !P0 ;  /* 0x000000193300780c */ /* 0x000fe200047a1670 */
[----:B------:R-:W-:-:S04]  /*3170*/  @!P4 IMAD R33, R33, R40, RZ ;  /* 0x000000282121c224 */ /* 0x000fc800078e02ff */
[-C--:B-1----:R-:W-:Y:S01]  /*3180*/  @!P3 IMAD R5, R32, R40.reuse, RZ ;  /* 0x000000282005b224 */ /* 0x082fe200078e02ff */
[----:B------:R-:W-:Y:S01]  /*3190*/  @!P4 STG.E.U8 desc[UR36][R10.64+0x11], R33 ;  /* 0x000011210a00c986 */ /* 0x000fe2000c101124 */
[C---:B------:R-:W-:Y:S02]  /*31a0*/  ISETP.LT.OR P4, PT, R51.reuse, 0x12, !P0 ;  /* 0x000000123300780c */ /* 0x040fe40004781670 */
[C---:B------:R-:W-:Y:S01]  /*31b0*/  ISETP.LT.OR P0, PT, R51.reuse, 0x1a, !P0 ;  /* 0x0000001a3300780c */ /* 0x040fe20004701670 */
[----:B------:R0:W-:Y:S01]  /*31c0*/  @!P3 STG.E.U8 desc[UR36][R10.64+0x10], R5 ;  /* 0x000010050a00b986 */ /* 0x0001e2000c101124 */
[C---:B------:R-:W-:Y:S01]  /*31d0*/  ISETP.LT.OR P3, PT, R51.reuse, 0x19, !P1 ;  /* 0x000000193300780c */ /* 0x040fe20004f61670 */
[----:B--2---:R-:W-:Y:S01]  /*31e0*/  @!P2 IMAD R7, R34, R40, RZ ;  /* 0x000000282207a224 */ /* 0x004fe200078e02ff */
[----:B------:R-:W-:-:S04]  /*31f0*/  ISETP.LT.OR P1, PT, R51, 0x1a, !P1 ;  /* 0x0000001a3300780c */ /* 0x000fc80004f21670 */
[----:B------:R1:W-:Y:S03]  /*3200*/  @!P2 STG.E.U8 desc[UR36][R12.64+0x10], R7 ;  /* 0x000010070c00a986 */ /* 0x0003e6000c101124 */
[-C--:B------:R-:W-:Y:S02]  /*3210*/  @!P4 IMAD R35, R35, R40.reuse, RZ ;  /* 0x000000282323c224 */ /* 0x080fe400078e02ff */
[-C--:B0-----:R-:W-:Y:S02]  /*3220*/  @!P5 IMAD R5, R38, R40.reuse, RZ ;  /* 0x000000282605d224 */ /* 0x081fe400078e02ff */
[-C--:B------:R-:W-:Y:S01]  /*3230*/  @!P3 IMAD R3, R36, R40.reuse, RZ ;  /* 0x000000282403b224 */ /* 0x080fe200078e02ff */
[----:B------:R1:W-:Y:S01]  /*3240*/  @!P4 STG.E.U8 desc[UR36][R12.64+0x11], R35 ;  /* 0x000011230c00c986 */ /* 0x0003e2000c101124 */
[-C--:B------:R-:W-:Y:S02]  /*3250*/  @!P1 IMAD R37, R37, R40.reuse, RZ ;  /* 0x0000002825259224 */ /* 0x080fe400078e02ff */
[----:B------:R-:W-:Y:S01]  /*3260*/  @!P0 IMAD R39, R39, R40, RZ ;  /* 0x0000002827278224 */ /* 0x000fe200078e02ff */
[----:B------:R1:W-:Y:S04]  /*3270*/  @!P3 STG.E.U8 desc[UR36][R10.64+0x18], R3 ;  /* 0x000018030a00b986 */ /* 0x0003e8000c101124 */
[----:B------:R1:W-:Y:S04]  /*3280*/  @!P1 STG.E.U8 desc[UR36][R10.64+0x19], R37 ;  /* 0x000019250a009986 */ /* 0x0003e8000c101124 */
[----:B------:R1:W-:Y:S04]  /*3290*/  @!P5 STG.E.U8 desc[UR36][R12.64+0x18], R5 ;  /* 0x000018050c00d986 */ /* 0x0003e8000c101124 */
[----:B------:R1:W-:Y:S02]  /*32a0*/  @!P0 STG.E.U8 desc[UR36][R12.64+0x19], R39 ;  /* 0x000019270c008986 */ /* 0x0003e4000c101124 */
.L_x_68:
[----:B------:R-:W-:Y:S05]  /*32b0*/  BSYNC B0 ;  /* 0x0000000000007941 */ /* 0x000fea0003800000 */
.L_x_34:
[----:B------:R-:W-:Y:S01]  /*32c0*/  ULDC UR4, c[0x0][0xc] ;  /* 0x0000030000047ab9 */ /* 0x000fe20000000800 */
[----:B------:R-:W-:Y:S01]  /*32d0*/  ULDC UR5, c[0x0][0x10] ;  /* 0x0000040000057ab9 */ /* 0x000fe20000000800 */
[----:B-1-3--:R-:W1:Y:S01]  /*32e0*/  LDC R5, c[0x0][0x14] ;  /* 0x00000500ff057b82 */ /* 0x00ae620000000800 */
[----:B------:R-:W-:Y:S01]  /*32f0*/  UIMAD.WIDE.U32 UR4, UR4, UR5, URZ ;  /* 0x00000005040472a5 */ /* 0x000fe2000f8e003f */
[----:B0-----:R-:W-:Y:S01]  /*3300*/  IMAD.MOV.U32 R3, RZ, RZ, R17 ;  /* 0x000000ffff037224 */ /* 0x001fe200078e0011 */
[----:B------:R-:W-:Y:S01]  /*3310*/  PRMT R0, RZ, 0x7610, R0 ;  /* 0x00007610ff007816 */ /* 0x000fe20000000000 */
[----:B------:R-:W-:Y:S02]  /*3320*/  IMAD.MOV.U32 R44, RZ, RZ, -0x1 ;  /* 0xffffffffff2c7424 */ /* 0x000fe400078e00ff */
[----:B------:R-:W-:Y:S02]  /*3330*/  IMAD.MOV.U32 R45, RZ, RZ, -0x1 ;  /* 0xffffffffff2d7424 */ /* 0x000fe400078e00ff */
[----:B-1----:R-:W-:-:S04]  /*3340*/  IMAD.WIDE.U32 R2, R5, UR4, R2 ;  /* 0x0000000405027c25 */ /* 0x002fc8000f8e0002 */
[----:B------:R-:W-:Y:S01]  /*3350*/  IMAD R5, R5, UR5, RZ ;  /* 0x0000000505057c24 */ /* 0x000fe2000f8e02ff */
[----:B------:R-:W-:Y:S02]  /*3360*/  ULDC.64 UR4, c[0x0][0x650] ;  /* 0x0001940000047ab9 */ /* 0x000fe40000000a00 */
[----:B------:R-:W-:Y:S01]  /*3370*/  ISETP.GE.U32.AND P0, PT, R2, UR4, PT ;  /* 0x0000000402007c0c */ /* 0x000fe2000bf06070 */
[----:B------:R-:W-:-:S05]  /*3380*/  IMAD.IADD R17, R3, 0x1, R5 ;  /* 0x0000000103117824 */ /* 0x000fca00078e0205 */
[----:B------:R-:W-:-:S13]  /*3390*/  ISETP.GE.U32.AND.EX P0, PT, R17, UR5, PT, P0 ;  /* 0x0000000511007c0c */ /* 0x000fda000bf06100 */
[----:B------:R-:W-:Y:S05]  /*33a0*/  @P0 BRA `(.L_x_69) ;  /* 0x0000000400680947 */ /* 0x000fea0003800000 */
[----:B----4-:R-:W0:Y:S01]  /*33b0*/  S2R R12, SR_CTAID.X ;  /* 0x00000000000c7919 */ /* 0x010e220000002500 */
[----:B--2---:R-:W1:Y:S01]  /*33c0*/  LDC.64 R10, c[0x0][0x628] ;  /* 0x00018a00ff0a7b82 */ /* 0x004e620000000a00 */
[----:B------:R-:W-:Y:S01]  /*33d0*/  ULDC UR4, c[0x0][0x150] ;  /* 0x0000540000047ab9 */ /* 0x000fe20000000800 */
[----:B------:R-:W-:Y:S01]  /*33e0*/  IMAD.MOV.U32 R8, RZ, RZ, R2 ;  /* 0x000000ffff087224 */ /* 0x000fe200078e0002 */
[----:B------:R-:W2:Y:S01]  /*33f0*/  S2R R24, SR_CTAID.Y ;  /* 0x0000000000187919 */ /* 0x000ea20000002600 */
[----:B------:R-:W-:-:S04]  /*3400*/  IMAD.MOV.U32 R9, RZ, RZ, R17 ;  /* 0x000000ffff097224 */ /* 0x000fc800078e0011 */
[----:B------:R-:W3:Y:S08]  /*3410*/  LDC R21, c[0x0][0x144] ;  /* 0x00005100ff157b82 */ /* 0x000ef00000000800 */
[----:B------:R-:W4:Y:S08]  /*3420*/  LDC R0, c[0x0][0x630] ;  /* 0x00018c00ff007b82 */ /* 0x000f300000000800 */
[----:B------:R-:W2:Y:S01]  /*3430*/  LDC.64 R14, c[0x0][0x620] ;  /* 0x00018800ff0e7b82 */ /* 0x000ea20000000a00 */
[----:B-1----:R-:W-:-:S04]  /*3440*/  ISETP.NE.U32.AND P0, PT, R10, RZ, PT ;  /* 0x000000ff0a00720c */ /* 0x002fc80003f05070 */
[----:B------:R-:W-:Y:S02]  /*3450*/  ISETP.NE.AND.EX P0, PT, R11, RZ, PT, P0 ;  /* 0x000000ff0b00720c */ /* 0x000fe40003f05300 */
[----:B0-----:R-:W-:-:S05]  /*3460*/  I2FP.F32.U32 R3, R12 ;  /* 0x0000000c00037245 */ /* 0x001fca0000201000 */
[----:B------:R-:W-:-:S04]  /*3470*/  FMUL R3, R3, UR4 ;  /* 0x0000000403037c20 */ /* 0x000fc80008400000 */
[----:B------:R0:W1:Y:S02]  /*3480*/  F2I.U32.TRUNC.NTZ R20, R3 ;  /* 0x0000000300147305 */ /* 0x000064000020f000 */
[----:B---34-:R-:W-:Y:S05]  /*3490*/  @!P0 BRA `(.L_x_70) ;  /* 0x0000000000288947 */ /* 0x018fea0003800000 */
[----:B0-----:R-:W0:Y:S02]  /*34a0*/  LDC R3, c[0x0][0x634] ;  /* 0x00018d00ff037b82 */ /* 0x001e240000000800 */
        /* <DEDUP_REMOVED lines=9> */
.L_x_70:
[-CC-:B------:R-:W-:Y:S01]  /*3540*/  SHF.R.U64 R45, R8, R0.reuse, R9.reuse ;  /* 0x00000000082d7219 */ /* 0x180fe20000001209 */
[----:B------:R-:W3:Y:S01]  /*3550*/  LDC.64 R30, c[0x0][0x640] ;  /* 0x00019000ff1e7b82 */ /* 0x000ee20000000a00 */
[----:B------:R-:W-:Y:S01]  /*3560*/  SHF.R.U32.HI R0, RZ, R0, R9 ;  /* 0x00000000ff007219 */ /* 0x000fe20000011609 */
[----:B-1----:R-:W-:Y:S01]  /*3570*/  IMAD.MOV R20, RZ, RZ, -R20 ;  /* 0x000000ffff147224 */ /* 0x002fe200078e0a14 */
[----:B------:R-:W-:Y:S01]  /*3580*/  IADD3 R7, P0, RZ, -R45, RZ ;  /* 0x8000002dff077210 */ /* 0x000fe20007f1e0ff */
[----:B------:R-:W-:Y:S02]  /*3590*/  ULDC UR4, c[0x0][0x154] ;  /* 0x0000550000047ab9 */ /* 0x000fe40000000800 */
[----:B------:R-:W-:Y:S02]  /*35a0*/  IMAD R26, R21, R20, R12 ;  /* 0x00000014151a7224 */ /* 0x000fe400078e020c */
[----:B------:R-:W1:Y:S01]  /*35b0*/  LDC R6, c[0x0][0x618] ;  /* 0x00018600ff067b82 */ /* 0x000e620000000800 */
[----:B0-----:R-:W-:-:S04]  /*35c0*/  IMAD.X R3, RZ, RZ, ~R0, P0 ;  /* 0x000000ffff037224 */ /* 0x001fc800000e0e00 */
[-C--:B--2---:R-:W-:Y:S02]  /*35d0*/  IMAD R0, R3, R14.reuse, RZ ;  /* 0x0000000e03007224 */ /* 0x084fe400078e02ff */
[----:B------:R-:W-:Y:S01]  /*35e0*/  IMAD.MOV.U32 R3, RZ, RZ, R17 ;  /* 0x000000ffff037224 */ /* 0x000fe200078e0011 */
[----:B------:R-:W0:Y:S01]  /*35f0*/  LDC R8, c[0x0][0x608] ;  /* 0x00018200ff087b82 */ /* 0x000e220000000800 */
[----:B------:R-:W-:-:S04]  /*3600*/  IMAD.WIDE.U32 R4, R7, R14, R2 ;  /* 0x0000000e07047225 */ /* 0x000fc800078e0002 */
[----:B------:R-:W-:-:S03]  /*3610*/  IMAD R3, R7, R15, R0 ;  /* 0x0000000f07037224 */ /* 0x000fc600078e0200 */
[----:B------:R-:W2:Y:S01]  /*3620*/  LDC R28, c[0x0][0x658] ;  /* 0x00019600ff1c7b82 */ /* 0x000ea20000000800 */
[----:B------:R-:W-:Y:S01]  /*3630*/  I2FP.F32.U32 R0, R24 ;  /* 0x0000001800007245 */ /* 0x000fe20000201000 */
[----:B------:R-:W-:Y:S01]  /*3640*/  IMAD.MOV.U32 R7, RZ, RZ, 0x1 ;  /* 0x00000001ff077424 */ /* 0x000fe200078e00ff */
[----:B---3--:R-:W-:Y:S01]  /*3650*/  ISETP.NE.U32.AND P0, PT, R30, RZ, PT ;  /* 0x000000ff1e00720c */ /* 0x008fe20003f05070 */
[----:B------:R-:W-:Y:S02]  /*3660*/  IMAD.IADD R3, R5, 0x1, R3 ;  /* 0x0000000105037824 */ /* 0x000fe400078e0203 */
[----:B------:R-:W-:Y:S01]  /*3670*/  FMUL R0, R0, UR4 ;  /* 0x0000000400007c20 */ /* 0x000fe20008400000 */
[----:B------:R-:W-:Y:S01]  /*3680*/  ISETP.NE.AND.EX P0, PT, R31, RZ, PT, P0 ;  /* 0x000000ff1f00720c */ /* 0x000fe20003f05300 */
[----:B------:R-:W3:Y:S01]  /*3690*/  LDC R15, c[0x0][0x148] ;  /* 0x00005200ff0f7b82 */ /* 0x000ee20000000800 */
[-CC-:B-1----:R-:W-:Y:S01]  /*36a0*/  SHF.R.U64 R12, R4, R6.reuse, R3.reuse ;  /* 0x00000006040c7219 */ /* 0x182fe20000001203 */
[----:B------:R1:W4:Y:S01]  /*36b0*/  F2I.U32.TRUNC.NTZ R13, R0 ;  /* 0x00000000000d7305 */ /* 0x000322000020f000 */
[----:B------:R-:W-:Y:S01]  /*36c0*/  SHF.R.U32.HI R3, RZ, R6, R3 ;  /* 0x00000006ff037219 */ /* 0x000fe20000011603 */
[----:B------:R-:W-:-:S04]  /*36d0*/  IMAD.MOV.U32 R5, RZ, RZ, -0x1 ;  /* 0xffffffffff057424 */ /* 0x000fc800078e00ff */
[----:B------:R-:W1:Y:S01]  /*36e0*/  LDC R20, c[0x0][0x600] ;  /* 0x00018000ff147b82 */ /* 0x000e620000000800 */
[-CC-:B0-----:R-:W-:Y:S02]  /*36f0*/  SHF.R.U64 R10, R12, R8.reuse, R3.reuse ;  /* 0x000000080c0a7219 */ /* 0x181fe40000001203 */
[----:B------:R-:W-:-:S05]  /*3700*/  SHF.R.U32.HI R3, RZ, R8, R3 ;  /* 0x00000008ff037219 */ /* 0x000fca0000011603 */
[----:B------:R-:W0:Y:S01]  /*3710*/  LDC R21, c[0x0][0x648] ;  /* 0x00019200ff157b82 */ /* 0x000e220000000800 */
[-C--:B--2---:R-:W-:Y:S02]  /*3720*/  SHF.L.U32 R4, R5, R28.reuse, RZ ;  /* 0x0000001c05047219 */ /* 0x084fe400000006ff */
[-CC-:B------:R-:W-:Y:S02]  /*3730*/  SHF.R.U64 R14, R10, R28.reuse, R3.reuse ;  /* 0x0000001c0a0e7219 */ /* 0x180fe40000001203 */
[----:B------:R-:W-:Y:S02]  /*3740*/  SHF.R.U32.HI R5, RZ, R28, R3 ;  /* 0x0000001cff057219 */ /* 0x000fe40000011603 */
[----:B------:R-:W-:Y:S01]  /*3750*/  LOP3.LUT R43, RZ, R4, RZ, 0x33, !PT ;  /* 0x00000004ff2b7212 */ /* 0x000fe200078e33ff */
[----:B------:R-:W2:Y:S01]  /*3760*/  LDC R25, c[0x0][0x638] ;  /* 0x00018e00ff197b82 */ /* 0x000ea20000000800 */
[----:B------:R-:W-:Y:S01]  /*3770*/  SHF.L.U32 R28, R7, R28, RZ ;  /* 0x0000001c071c7219 */ /* 0x000fe200000006ff */
[----:B------:R-:W-:-:S06]  /*3780*/  IMAD.MOV.U32 R4, RZ, RZ, R14 ;  /* 0x000000ffff047224 */ /* 0x000fcc00078e000e */
[----:B------:R-:W0:Y:S01]  /*3790*/  LDC R27, c[0x0][0x610] ;  /* 0x00018400ff1b7b82 */ /* 0x000e220000000800 */
[----:B----4-:R-:W-:Y:S05]  /*37a0*/  @!P0 BRA `(.L_x_71) ;  /* 0x0000000000288947 */ /* 0x010fea0003800000 */
        /* <DEDUP_REMOVED lines=10> */
.L_x_71:
[----:B------:R-:W-:Y:S01]  /*3850*/  ISETP.NE.AND P0, PT, R16, 0x1, PT ;  /* 0x000000011000780c */ /* 0x000fe20003f05270 */
[----:B------:R-:W-:Y:S01]  /*3860*/  IMAD.MOV R13, RZ, RZ, -R13 ;  /* 0x000000ffff0d7224 */ /* 0x000fe200078e0a0d */
[----:B01----:R-:W-:Y:S01]  /*3870*/  SHF.R.U64 R0, R4, R21, R5 ;  /* 0x0000001504007219 */ /* 0x003fe20000001205 */
[----:B------:R-:W-:Y:S01]  /*3880*/  VIADD R5, R20, 0xffffffff ;  /* 0xffffffff14057836 */ /* 0x000fe20000000000 */
[----:B------:R-:W-:-:S03]  /*3890*/  LOP3.LUT R43, R10, R43, RZ, 0xc0, !PT ;  /* 0x0000002b0a2b7212 */ /* 0x000fc600078ec0ff */
[----:B------:R-:W-:Y:S01]  /*38a0*/  IMAD.MOV R3, RZ, RZ, -R0 ;  /* 0x000000ffff037224 */ /* 0x000fe200078e0a00 */
[----:B------:R-:W-:Y:S01]  /*38b0*/  LOP3.LUT R5, R12, R5, RZ, 0xc0, !PT ;  /* 0x000000050c057212 */ /* 0x000fe200078ec0ff */
[----:B------:R-:W-:Y:S02]  /*38c0*/  IMAD R43, R28, R0, R43 ;  /* 0x000000001c2b7224 */ /* 0x000fe400078e022b */
[----:B--2---:R-:W-:Y:S02]  /*38d0*/  IMAD R0, R3, R25, R14 ;  /* 0x0000001903007224 */ /* 0x004fe400078e020e */
[----:B---3--:R-:W-:Y:S02]  /*38e0*/  @P0 IMAD R26, R15, R13, R24 ;  /* 0x0000000d0f1a0224 */ /* 0x008fe400078e0218 */
[----:B------:R-:W-:Y:S02]  /*38f0*/  IMAD R4, R0, R20, R5 ;  /* 0x0000001400047224 */ /* 0x000fe400078e0205 */
[----:B------:R-:W-:-:S02]  /*3900*/  IMAD R43, R43, R27, R26 ;  /* 0x0000001b2b2b7224 */ /* 0x000fc400078e021a */
[----:B------:R-:W-:-:S03]  /*3910*/  IMAD.MOV.U32 R3, RZ, RZ, 0x1 ;  /* 0x00000001ff037424 */ /* 0x000fc600078e00ff */
[----:B------:R-:W-:Y:S02]  /*3920*/  SEL R44, R4, R43, !P0 ;  /* 0x0000002b042c7207 */ /* 0x000fe40004000000 */
[----:B------:R-:W-:Y:S02]  /*3930*/  PRMT R0, R3, 0x7610, R0 ;  /* 0x0000761003007816 */ /* 0x000fe40000000000 */
[----:B------:R-:W-:-:S07]  /*3940*/  SEL R43, R43, R4, !P0 ;  /* 0x000000042b2b7207 */ /* 0x000fce0004000000 */
.L_x_69:
[----:B------:R-:W-:-:S13]  /*3950*/  LOP3.LUT P0, RZ, R0, 0xff, RZ, 0xc0, !PT ;  /* 0x000000ff00ff7812 */ /* 0x000fda000780c0ff */
[----:B------:R-:W-:Y:S05]  /*3960*/  @P0 BRA `(.L_x_72) ;  /* 0xffffffd800340947 */ /* 0x000fea000383ffff */
[----:B------:R-:W-:Y:S05]  /*3970*/  EXIT ;  /* 0x000000000000794d */ /* 0x000fea0003800000 */
.L_x_7:
[----:B0-----:R-:W-:Y:S01]  /*3980*/  ULDC.64 UR4, c[0x0][0x650] ;  /* 0x0001940000047ab9 */ /* 0x001fe20000000a00 */
        /* <DEDUP_REMOVED lines=25> */
.L_x_74:
[----:B------:R-:W0:Y:S01]  /*3b20*/  LDC.64 R28, c[0x0][0x640] ;  /* 0x00019000ff1c7b82 */ /* 0x000e220000000a00 */
[-CC-:B------:R-:W-:Y:S01]  /*3b30*/  SHF.R.U64 R23, R12, R6.reuse, R13.reuse ;  /* 0x000000060c177219 */ /* 0x180fe2000000120d */
[----:B------:R-:W-:Y:S01]  /*3b40*/  IMAD.MOV.U32 R8, RZ, RZ, R2 ;  /* 0x000000ffff087224 */ /* 0x000fe200078e0002 */
[----:B------:R-:W-:Y:S01]  /*3b50*/  SHF.R.U32.HI R6, RZ, R6, R13 ;  /* 0x00000006ff067219 */ /* 0x000fe2000001160d */
[----:B------:R-:W-:Y:S01]  /*3b60*/  IMAD.MOV.U32 R30, RZ, RZ, 0x1 ;  /* 0x00000001ff1e7424 */ /* 0x000fe200078e00ff */
[----:B------:R-:W-:-:S03]  /*3b70*/  IADD3 R11, P0, RZ, -R23, RZ ;  /* 0x80000017ff0b7210 */ /* 0x000fc60007f1e0ff */
        /* <DEDUP_REMOVED lines=10> */
[----:B------:R-:W-:Y:S02]  /*3c20*/  ISETP.NE.AND.EX P0, PT, R29, RZ, PT, P0 ;  /* 0x000000ff1d00720c */ /* 0x000fe40003f05300 */
[----:B------:R-:W0:Y:S02]  /*3c30*/  LDC R22, c[0x0][0x600] ;  /* 0x00018000ff167b82 */ /* 0x000e240000000800 */
[-CC-:B-1----:R-:W-:Y:S01]  /*3c40*/  SHF.R.U64 R14, R8, R10.reuse, R9.reuse ;  /* 0x0000000a080e7219 */ /* 0x182fe20000001209 */
[----:B------:R-:W-:Y:S01]  /*3c50*/  IMAD.MOV.U32 R8, RZ, RZ, -0x1 ;  /* 0xffffffffff087424 */ /* 0x000fe200078e00ff */
[----:B------:R-:W-:-:S04]  /*3c60*/  SHF.R.U32.HI R9, RZ, R10, R9 ;  /* 0x0000000aff097219 */ /* 0x000fc80000011609 */
[----:B------:R-:W1:Y:S01]  /*3c70*/  LDC R24, c[0x0][0x648] ;  /* 0x00019200ff187b82 */ /* 0x000e620000000800 */
[-CC-:B--2---:R-:W-:Y:S02]  /*3c80*/  SHF.R.U64 R21, R14, R12.reuse, R9.reuse ;  /* 0x0000000c0e157219 */ /* 0x184fe40000001209 */
[----:B------:R-:W-:-:S05]  /*3c90*/  SHF.R.U32.HI R6, RZ, R12, R9 ;  /* 0x0000000cff067219 */ /* 0x000fca0000011609 */
[----:B------:R-:W2:Y:S01]  /*3ca0*/  LDC R26, c[0x0][0x638] ;  /* 0x00018e00ff1a7b82 */ /* 0x000ea20000000800 */
[-C--:B---3--:R-:W-:Y:S02]  /*3cb0*/  SHF.L.U32 R8, R8, R27.reuse, RZ ;  /* 0x0000001b08087219 */ /* 0x088fe400000006ff */
[-CC-:B------:R-:W-:Y:S02]  /*3cc0*/  SHF.R.U64 R25, R21, R27.reuse, R6.reuse ;  /* 0x0000001b15197219 */ /* 0x180fe40000001206 */
[----:B------:R-:W-:Y:S02]  /*3cd0*/  LOP3.LUT R32, RZ, R8, RZ, 0x33, !PT ;  /* 0x00000008ff207212 */ /* 0x000fe400078e33ff */
[----:B------:R-:W-:Y:S01]  /*3ce0*/  SHF.R.U32.HI R9, RZ, R27, R6 ;  /* 0x0000001bff097219 */ /* 0x000fe20000011606 */
[----:B------:R-:W3:Y:S01]  /*3cf0*/  LDC R31, c[0x0][0x610] ;  /* 0x00018400ff1f7b82 */ /* 0x000ee20000000800 */
[----:B------:R-:W-:Y:S01]  /*3d00*/  IMAD.MOV.U32 R8, RZ, RZ, R25 ;  /* 0x000000ffff087224 */ /* 0x000fe200078e0019 */
[----:B------:R-:W-:Y:S06]  /*3d10*/  @!P0 BRA `(.L_x_75) ;  /* 0x0000000000288947 */ /* 0x000fec0003800000 */
        /* <DEDUP_REMOVED lines=10> */
.L_x_75:
[----:B------:R-:W-:Y:S02]  /*3dc0*/  ISETP.NE.AND P0, PT, R16, 0x1, PT ;  /* 0x000000011000780c */ /* 0x000fe40003f05270 */
[----:B-1----:R-:W-:Y:S01]  /*3dd0*/  SHF.R.U64 R6, R8, R24, R9 ;  /* 0x0000001808067219 */ /* 0x002fe20000001209 */
[----:B0-----:R-:W-:Y:S01]  /*3de0*/  VIADD R9, R22, 0xffffffff ;  /* 0xffffffff16097836 */ /* 0x001fe20000000000 */
[----:B------:R-:W-:Y:S02]  /*3df0*/  SHF.L.U32 R30, R30, R27, RZ ;  /* 0x0000001b1e1e7219 */ /* 0x000fe400000006ff */
[----:B------:R-:W-:Y:S01]  /*3e00*/  LOP3.LUT R5, R21, R32, RZ, 0xc0, !PT ;  /* 0x0000002015057212 */ /* 0x000fe200078ec0ff */
[----:B------:R-:W-:-:S04]  /*3e10*/  IMAD.MOV R8, RZ, RZ, -R6 ;  /* 0x000000ffff087224 */ /* 0x000fc800078e0a06 */
[----:B------:R-:W-:Y:S01]  /*3e20*/  IMAD R6, R30, R6, R5 ;  /* 0x000000061e067224 */ /* 0x000fe200078e0205 */
[----:B------:R-:W-:Y:S01]  /*3e30*/  LOP3.LUT R5, R14, R9, RZ, 0xc0, !PT ;  /* 0x000000090e057212 */ /* 0x000fe200078ec0ff */
[----:B------:R-:W-:Y:S02]  /*3e40*/  @P0 IMAD R3, R7, R20, R4 ;  /* 0x0000001407030224 */ /* 0x000fe400078e0204 */
[----:B--2---:R-:W-:Y:S02]  /*3e50*/  IMAD R4, R8, R26, R25 ;  /* 0x0000001a08047224 */ /* 0x004fe400078e0219 */
[----:B---3--:R-:W-:Y:S02]  /*3e60*/  IMAD R3, R6, R31, R3 ;  /* 0x0000001f06037224 */ /* 0x008fe400078e0203 */
[----:B------:R-:W-:Y:S02]  /*3e70*/  IMAD R4, R4, R22, R5 ;  /* 0x0000001604047224 */ /* 0x000fe400078e0205 */
[----:B------:R-:W-:-:S02]  /*3e80*/  IMAD.MOV.U32 R8, RZ, RZ, 0x1 ;  /* 0x00000001ff087424 */ /* 0x000fc400078e00ff */
[----:B------:R-:W-:Y:S01]  /*3e90*/  IMAD.MOV.U32 R6, RZ, RZ, R23 ;  /* 0x000000ffff067224 */ /* 0x000fe200078e0017 */
[----:B------:R-:W-:Y:S02]  /*3ea0*/  SEL R21, R4, R3, !P0 ;  /* 0x0000000304157207 */ /* 0x000fe40004000000 */
[----:B------:R-:W-:-:S07]  /*3eb0*/  SEL R22, R3, R4, !P0 ;  /* 0x0000000403167207 */ /* 0x000fce0004000000 */
.L_x_73:
[----:B------:R-:W-:-:S08]  /*3ec0*/  NOP ;  /* 0x0000000000007918 */ /* 0x000fd00000000000 */
[----:B------:R-:W0:-:S00]  /*3ed0*/  USETMAXREG.DEALLOC.CTAPOOL 0x28 ;  /* 0x00000028000079c8 */ /* 0x000e0000080e0500 */
[----:B0-----:R-:W-:-:S13]  /*3ee0*/  ISETP.NE.AND P0, PT, R0, RZ, PT ;  /* 0x000000ff0000720c */ /* 0x001fda0003f05270 */
[----:B------:R-:W-:Y:S05]  /*3ef0*/  @P0 EXIT ;  /* 0x000000000000094d */ /* 0x000fea0003800000 */
[----:B------:R-:W-:Y:S01]  /*3f00*/  LOP3.LUT P0, RZ, R8, 0xff, RZ, 0xc0, !PT ;  /* 0x000000ff08ff7812 */ /* 0x000fe2000780c0ff */
[----:B------:R-:W-:Y:S02]  /*3f10*/  IMAD.MOV.U32 R0, RZ, RZ, 0x1 ;  /* 0x00000001ff007424 */ /* 0x000fe400078e00ff */
[----:B------:R-:W-:-:S10]  /*3f20*/  IMAD.MOV.U32 R8, RZ, RZ, RZ ;  /* 0x000000ffff087224 */ /* 0x000fd400078e00ff */
[----:B------:R-:W-:Y:S05]  /*3f30*/  @!P0 BRA `(.L_x_76) ;  /* 0x0000000c007c8947 */ /* 0x000fea0003800000 */
[----:B------:R-:W0:Y:S01]  /*3f40*/  LDC R0, c[0x0][0x28c] ;  /* 0x0000a300ff007b82 */ /* 0x000e220000000800 */
[----:B------:R-:W1:Y:S01]  /*3f50*/  S2R R12, SR_CgaCtaId ;  /* 0x00000000000c7919 */ /* 0x000e620000008800 */
[----:B------:R-:W-:Y:S01]  /*3f60*/  ULDC UR5, c[0x0][0x658] ;  /* 0x0001960000057ab9 */ /* 0x000fe20000000800 */
[----:B------:R-:W-:Y:S01]  /*3f70*/  UMOV UR7, 0xffffffff ;  /* 0xffffffff00077882 */ /* 0x000fe20000000000 */
[----:B------:R-:W-:Y:S01]  /*3f80*/  ULDC UR6, c[0x0][0xc] ;  /* 0x0000030000067ab9 */ /* 0x000fe20000000800 */
[----:B------:R-:W-:Y:S01]  /*3f90*/  USHF.L.U32 UR9, UR7, UR5, URZ ;  /* 0x0000000507097299 */ /* 0x000fe2000800063f */
[----:B------:R-:W-:Y:S01]  /*3fa0*/  BSSY B0, `(.L_x_76) ;  /* 0x00000d8000007945 */ /* 0x000fe20003800000 */
[----:B------:R-:W-:Y:S01]  /*3fb0*/  UMOV UR8, 0x1 ;  /* 0x0000000100087882 */ /* 0x000fe20000000000 */
[----:B------:R-:W-:Y:S01]  /*3fc0*/  ULDC UR7, c[0x0][0x10] ;  /* 0x0000040000077ab9 */ /* 0x000fe20000000800 */
[----:B------:R-:W-:Y:S01]  /*3fd0*/  USHF.L.U32 UR5, UR8, UR5, URZ ;  /* 0x0000000508057299 */ /* 0x000fe2000800063f */
[----:B------:R-:W-:Y:S01]  /*3fe0*/  IMAD.MOV.U32 R10, RZ, RZ, 0x1 ;  /* 0x00000001ff0a7424 */ /* 0x000fe200078e00ff */
[----:B------:R-:W-:Y:S01]  /*3ff0*/  UIMAD.WIDE.U32 UR6, UR6, UR7, URZ ;  /* 0x00000007060672a5 */ /* 0x000fe2000f8e003f */
[----:B------:R-:W-:Y:S01]  /*4000*/  LOP3.LUT R9, R19, 0x2, RZ, 0xfc, !PT ;  /* 0x0000000213097812 */ /* 0x000fe200078efcff */
[----:B------:R-:W-:Y:S01]  /*4010*/  ULDC UR8, c[0x0][0x14] ;  /* 0x0000050000087ab9 */ /* 0x000fe20000000800 */
[----:B------:R-:W-:Y:S01]  /*4020*/  IMAD.MOV.U32 R8, RZ, RZ, RZ ;  /* 0x000000ffff087224 */ /* 0x000fe200078e00ff */
[----:B------:R-:W-:-:S02]  /*4030*/  UIMAD.WIDE.U32 UR30, UR6, UR8, URZ ;  /* 0x00000008061e72a5 */ /* 0x000fc4000f8e003f */
[----:B------:R-:W-:Y:S01]  /*4040*/  UIMAD UR7, UR7, UR8, URZ ;  /* 0x00000008070772a4 */ /* 0x000fe2000f8e023f */
[----:B------:R-:W-:Y:S01]  /*4050*/  ULDC UR4, c[0x0][0x600] ;  /* 0x0001800000047ab9 */ /* 0x000fe20000000800 */
[----:B------:R-:W-:Y:S02]  /*4060*/  ULOP3.LUT UR6, URZ, UR9, URZ, 0x33, !UPT ;  /* 0x000000093f067292 */ /* 0x000fe4000f8e333f */
[----:B------:R-:W-:Y:S01]  /*4070*/  UIADD3 UR4, UR4, -0x1, URZ ;  /* 0xffffffff04047890 */ /* 0x000fe2000fffe03f */
[----:B0-----:R-:W-:Y:S01]  /*4080*/  VIADD R0, R0, 0xff ;  /* 0x000000ff00007836 */ /* 0x001fe20000000000 */
[----:B------:R-:W-:Y:S01]  /*4090*/  UIADD3 UR7, UR31, UR7, URZ ;  /* 0x000000071f077290 */ /* 0x000fe2000fffe03f */
[----:B------:R-:W-:-:S03]  /*40a0*/  ULDC.64 UR38, c[0x0][0x198] ;  /* 0x0000660000267ab9 */ /* 0x000fc60000000a00 */
[----:B------:R-:W-:-:S04]  /*40b0*/  SHF.R.S32.HI R3, RZ, 0x1f, R0 ;  /* 0x0000001fff037819 */ /* 0x000fc80000011400 */
[----:B------:R-:W-:Y:S01]  /*40c0*/  LEA.HI R11, R3, R0, RZ, 0x8 ;  /* 0x00000000030b7211 */ /* 0x000fe200078f40ff */
[C---:B-1----:R-:W-:Y:S02]  /*40d0*/  IMAD.SHL.U32 R3, R12.reuse, 0x800, RZ ;  /* 0x000008000c037824 */ /* 0x042fe400078e00ff */
[----:B------:R-:W-:Y:S01]  /*40e0*/  IMAD.SHL.U32 R12, R12, 0x10, RZ ;  /* 0x000000100c0c7824 */ /* 0x000fe200078e00ff */
[----:B------:R-:W-:Y:S01]  /*40f0*/  SHF.R.S32.HI R11, RZ, 0x8, R11 ;  /* 0x00000008ff0b7819 */ /* 0x000fe2000001140b */
[----:B------:R-:W-:Y:S01]  /*4100*/  IMAD.MOV.U32 R0, RZ, RZ, 0x1 ;  /* 0x00000001ff007424 */ /* 0x000fe200078e00ff */
[----:B------:R-:W-:Y:S02]  /*4110*/  LOP3.LUT R3, R3, 0x800, RZ, 0xc0, !PT ;  /* 0x0000080003037812 */ /* 0x000fe400078ec0ff */
[----:B------:R-:W-:Y:S01]  /*4120*/  LOP3.LUT R12, R12, 0x10, RZ, 0xc0, !PT ;  /* 0x000000100c0c7812 */ /* 0x000fe200078ec0ff */
[----:B------:R-:W-:Y:S01]  /*4130*/  VIADD R20, R11, 0x1 ;  /* 0x000000010b147836 */ /* 0x000fe20000000000 */
[----:B------:R-:W-:-:S07]  /*4140*/  LOP3.LUT R13, R3, 0x28100, RZ, 0xfc, !PT ;  /* 0x00028100030d7812 */ /* 0x000fce00078efcff */
.L_x_87:
[----:B------:R-:W-:-:S03]  /*4150*/  UMOV UR8, 0xffffffff ;  /* 0xffffffff00087882 */ /* 0x000fc60000000000 */
[----:B------:R-:W-:Y:S05]  /*4160*/  BRA.DIV UR8, `(.L_x_77) ;  /* 0x0000000e08fc7947 */ /* 0x000fea000b800000 */
[----:B------:R-:W-:-:S13]  /*4170*/  ELECT P6, URZ, PT ;  /* 0x00000000003f782f */ /* 0x000fda00038c0000 */
.L_x_99:
[----:B------:R-:W0:Y:S01]  /*4180*/  LDC R3, c[0x0][0x28c] ;  /* 0x0000a300ff037b82 */ /* 0x000e220000000800 */
[----:B------:R-:W-:Y:S01]  /*4190*/  BSSY B1, `(.L_x_78) ;  /* 0x0000044000017945 */ /* 0x000fe20003800000 */
[----:B0-----:R-:W-:-:S13]  /*41a0*/  ISETP.LT.OR P6, PT, R3, 0x1, !P6 ;  /* 0x000000010300780c */ /* 0x001fda00077c1670 */
[----:B------:R-:W-:Y:S05]  /*41b0*/  @P6 BRA `(.L_x_79) ;  /* 0x0000000400046947 */ /* 0x000fea0003800000 */
[----:B------:R-:W-:Y:S02]  /*41c0*/  IMAD.SHL.U32 R22, R22, 0x80, RZ ;  /* 0x0000008016167824 */ /* 0x000fe400078e00ff */
[----:B------:R-:W-:Y:S02]  /*41d0*/  IMAD R21, R21, 0x20, R12 ;  /* 0x0000002015157824 */ /* 0x000fe400078e020c */
[----:B------:R-:W-:Y:S02]  /*41e0*/  IMAD.MOV.U32 R23, RZ, RZ, RZ ;  /* 0x000000ffff177224 */ /* 0x000fe400078e00ff */
[----:B------:R-:W-:Y:S02]  /*41f0*/  IMAD.MOV.U32 R3, RZ, RZ, R20 ;  /* 0x000000ffff037224 */ /* 0x000fe400078e0014 */
[----:B------:R-:W-:Y:S02]  /*4200*/  IMAD.MOV.U32 R4, RZ, RZ, R0 ;  /* 0x000000ffff047224 */ /* 0x000fe400078e0000 */
[----:B------:R-:W-:-:S07]  /*4210*/  IMAD.MOV.U32 R14, RZ, RZ, R8 ;  /* 0x000000ffff0e7224 */ /* 0x000fce00078e0008 */
.L_x_82:
[----:B------:R-:W0:Y:S01]  /*4220*/  S2R R24, SR_CgaCtaId ;  /* 0x0000000000187919 */ /* 0x000e220000008800 */
[----:B------:R-:W-:Y:S02]  /*4230*/  MOV R5, 0x400 ;  /* 0x0000040000057802 */ /* 0x000fe40000000f00 */
[----:B------:R-:W-:-:S13]  /*4240*/  LOP3.LUT P1, RZ, R18, 0x7f, RZ, 0xc0, !PT ;  /* 0x0000007f12ff7812 */ /* 0x000fda000782c0ff */
[----:B------:R-:W1:Y:S01]  /*4250*/  @!P1 LDC R7, c[0x0][0x500] ;  /* 0x00014000ff079b82 */ /* 0x000e620000000800 */
[----:B0-----:R-:W-:Y:S02]  /*4260*/  LEA R15, R24, R5, 0x18 ;  /* 0x00000005180f7211 */ /* 0x001fe400078ec0ff */
[----:B------:R-:W-:-:S03]  /*4270*/  SHF.L.U32 R5, R4, 0x1f, RZ ;  /* 0x0000001f04057819 */ /* 0x000fc600000006ff */
[----:B------:R-:W-:-:S04]  /*4280*/  IMAD R24, R14, 0x8, R15 ;  /* 0x000000080e187824 */ /* 0x000fc800078e020f */
[----:B------:R-:W0:Y:S02]  /*4290*/  SYNCS.PHASECHK.TRANS64.TRYWAIT P0, [R24+URZ+0x28], R5 ;  /* 0x00002805180075a7 */ /* 0x000e24000800017f */
[----:B01----:R-:W-:Y:S05]  /*42a0*/  @!P0 BRA `(.L_x_80) ;  /* 0x0000000c00cc8947 */ /* 0x003fea0003800000 */
.L_x_100:
[----:B0-----:R-:W-:Y:S01]  /*42b0*/  PRMT R5, R9, 0x9910, RZ ;  /* 0x0000991009057816 */ /* 0x001fe200000000ff */
[----:B------:R0:W-:Y:S03]  /*42c0*/  @!P1 SYNCS.ARRIVE.TRANS64 RZ, [R24+URZ], R7 ;  /* 0x0000000718ff99a7 */ /* 0x0001e6000800003f */
[----:B------:R-:W-:-:S13]  /*42d0*/  ISETP.NE.AND P0, PT, R5, 0x2, PT ;  /* 0x000000020500780c */ /* 0x000fda0003f05270 */
[----:B0-----:R-:W-:Y:S05]  /*42e0*/  @P0 BRA `(.L_x_81) ;  /* 0x0000000000040947 */ /* 0x001fea0003800000 */
[----:B------:R-:W-:Y:S01]  /*42f0*/  BPT.TRAP 0x1 ;  /* 0x000000040000795c */ /* 0x000fe20000300000 */
.L_x_81:
[----:B------:R-:W-:Y:S01]  /*4300*/  R2UR UR8, R15 ;  /* 0x000000000f0872ca */ /* 0x000fe200000e0000 */
[C---:B------:R-:W-:Y:S01]  /*4310*/  IMAD R5, R14.reuse, 0x2000, R13 ;  /* 0x000020000e057824 */ /* 0x040fe200078e020d */
[----:B------:R-:W-:Y:S01]  /*4320*/  R2UR UR26, R23 ;  /* 0x00000000171a72ca */ /* 0x000fe200000e0000 */
[----:B------:R-:W-:Y:S01]  /*4330*/  IMAD R15, R14, 0x8000, R15 ;  /* 0x000080000e0f7824 */ /* 0x000fe200078e020f */
[----:B------:R-:W-:Y:S01]  /*4340*/  R2UR UR25, R24 ;  /* 0x00000000181972ca */ /* 0x000fe200000e0000 */
[----:B------:R-:W-:Y:S01]  /*4350*/  VIADD R3, R3, 0xffffffff ;  /* 0xffffffff03037836 */ /* 0x000fe20000000000 */
[----:B------:R-:W-:Y:S01]  /*4360*/  R2UR UR32, R5 ;  /* 0x00000000052072ca */ /* 0x000fe200000e0000 */
[----:B------:R-:W-:Y:S01]  /*4370*/  UIADD3 UR14, UP0, UR38, 0xf0, URZ ;  /* 0x000000f0260e7890 */ /* 0x000fe2000ff1e03f */
[----:B------:R-:W-:Y:S01]  /*4380*/  R2UR UR16, R15 ;  /* 0x000000000f1072ca */ /* 0x000fe200000e0000 */
[----:B------:R-:W-:Y:S01]  /*4390*/  UIADD3 UR40, UP1, UR38, 0x1f0, URZ ;  /* 0x000001f026287890 */ /* 0x000fe2000ff3e03f */
[----:B------:R-:W-:Y:S01]  /*43a0*/  R2UR UR28, R6 ;  /* 0x00000000061c72ca */ /* 0x000fe200000e0000 */
[----:B------:R-:W-:Y:S01]  /*43b0*/  UIADD3.X UR15, URZ, UR39, URZ, UP0, !UPT ;  /* 0x000000273f0f7290 */ /* 0x000fe200087fe43f */
[----:B------:R-:W-:Y:S01]  /*43c0*/  R2UR UR27, R22 ;  /* 0x00000000161b72ca */ /* 0x000fe200000e0000 */
[----:B------:R-:W-:Y:S01]  /*43d0*/  UIADD3.X UR41, URZ, UR39, URZ, UP1, !UPT ;  /* 0x000000273f297290 */ /* 0x000fe20008ffe43f */
[----:B------:R-:W-:Y:S01]  /*43e0*/  R2UR UR35, R21 ;  /* 0x00000000152372ca */ /* 0x000fe200000e0000 */
[----:B------:R-:W-:Y:S01]  /*43f0*/  UIADD3 UR18, UR26, 0x80, URZ ;  /* 0x000000801a127890 */ /* 0x000fe2000fffe03f */
[----:B------:R-:W-:Y:S01]  /*4400*/  ISETP.GT.AND P1, PT, R3, 0x1, PT ;  /* 0x000000010300780c */ /* 0x000fe20003f24270 */
[----:B------:R-:W-:Y:S01]  /*4410*/  VIADD R14, R14, 0x1 ;  /* 0x000000010e0e7836 */ /* 0x000fe20000000000 */
[----:B------:R-:W-:Y:S01]  /*4420*/  UMOV UR22, 0x0 ;  /* 0x0000000000167882 */ /* 0x000fe20000000000 */
[----:B------:R-:W-:Y:S01]  /*4430*/  UIADD3 UR32, UR8, UR32, URZ ;  /* 0x0000002008207290 */ /* 0x000fe2000fffe03f */
[----:B------:R-:W-:Y:S01]  /*4440*/  VIADD R23, R23, 0x100 ;  /* 0x0000010017177836 */ /* 0x000fe20000000000 */
[----:B------:R-:W-:Y:S01]  /*4450*/  UIADD3 UR24, UR16, 0x100, URZ ;  /* 0x0000010010187890 */ /* 0x000fe2000fffe03f */
[----:B------:R-:W-:Y:S01]  /*4460*/  ISETP.NE.AND P0, PT, R14, 0x5, PT ;  /* 0x000000050e00780c */ /* 0x000fe20003f05270 */
[----:B------:R-:W-:-:S02]  /*4470*/  UIADD3 UR16, UR16, 0x4100, URZ ;  /* 0x0000410010107890 */ /* 0x000fc4000fffe03f */
[----:B------:R-:W-:Y:S01]  /*4480*/  UIADD3 UR8, UR32, 0x1000, URZ ;  /* 0x0000100020087890 */ /* 0x000fe2000fffe03f */
[----:B------:R-:W-:Y:S01]  /*4490*/  SEL R5, RZ, 0x1, P0 ;  /* 0x00000001ff057807 */ /* 0x000fe20000000000 */
[----:B------:R-:W-:Y:S01]  /*44a0*/  UMOV UR23, 0x10000000 ;  /* 0x1000000000177882 */ /* 0x000fe20000000000 */
[----:B------:R-:W-:Y:S01]  /*44b0*/  UMOV UR17, UR25 ;  /* 0x0000001900117c82 */ /* 0x000fe20008000000 */
[----:B------:R-:W-:Y:S01]  /*44c0*/  UMOV UR20, UR28 ;  /* 0x0000001c00147c82 */ /* 0x000fe20008000000 */
[----:B------:R-:W-:Y:S01]  /*44d0*/  UMOV UR19, UR27 ;  /* 0x0000001b00137c82 */ /* 0x000fe20008000000 */
[----:B------:R-:W-:Y:S01]  /*44e0*/  UMOV UR13, 0x30000 ;  /* 0x00030000000d7882 */ /* 0x000fe20000000000 */
[----:B------:R-:W-:Y:S01]  /*44f0*/  UMOV UR33, UR25 ;  /* 0x0000001900217c82 */ /* 0x000fe20008000000 */
[----:B------:R-:W-:Y:S01]  /*4500*/  UMOV UR34, UR26 ;  /* 0x0000001a00227c82 */ /* 0x000fe20008000000 */
[----:B------:R-:W-:Y:S01]  /*4510*/  UMOV UR36, UR28 ;  /* 0x0000001c00247c82 */ /* 0x000fe20008000000 */
[----:B------:R0:W-:Y:S01]  /*4520*/  UTMALDG.3D [UR24], [UR14], desc[UR22] ;  /* 0x000016180e0075b4 */ /* 0x0001e20008011000 */
[----:B------:R-:W-:Y:S01]  /*4530*/  UMOV UR9, UR25 ;  /* 0x0000001900097c82 */ /* 0x000fe20008000000 */
[----:B------:R-:W-:Y:S01]  /*4540*/  UMOV UR12, UR28 ;  /* 0x0000001c000c7c82 */ /* 0x000fe20008000000 */
[----:B------:R-:W-:Y:S01]  /*4550*/  UMOV UR11, UR35 ;  /* 0x00000023000b7c82 */ /* 0x000fe20008000000 */
[----:B------:R-:W-:Y:S01]  /*4560*/  UMOV UR10, UR18 ;  /* 0x00000012000a7c82 */ /* 0x000fe20008000000 */
[----:B------:R-:W-:-:S02]  /*4570*/  LOP3.LUT R4, R4, R5, RZ, 0x3c, !PT ;  /* 0x0000000504047212 */ /* 0x000fc400078e3cff */
[----:B------:R-:W-:Y:S01]  /*4580*/  SEL R14, R14, RZ, P0 ;  /* 0x000000ff0e0e7207 */ /* 0x000fe20000000000 */
[----:B------:R0:W-:Y:S01]  /*4590*/  UTMALDG.3D [UR16], [UR14], desc[UR22] ;  /* 0x000016100e0075b4 */ /* 0x0001e20008011000 */
[----:B------:R0:W-:Y:S01]  /*45a0*/  UTMALDG.3D.MULTICAST [UR32], [UR40], UR13, desc[UR22] ;  /* 0x00001620280073b4 */ /* 0x0001e2000801180d */
[----:B------:R0:W-:Y:S02]  /*45b0*/  UTMALDG.3D.MULTICAST [UR8], [UR40], UR13, desc[UR22] ;  /* 0x00001608280073b4 */ /* 0x0001e4000801180d */
[----:B0-----:R-:W-:Y:S05]  /*45c0*/  @P1 BRA `(.L_x_82) ;  /* 0xfffffffc00141947 */ /* 0x001fea000383ffff */
.L_x_79:
[----:B------:R-:W-:Y:S05]  /*45d0*/  BSYNC B1 ;  /* 0x0000000000017941 */ /* 0x000fea0003800000 */
.L_x_78:
[----:B------:R-:W-:Y:S01]  /*45e0*/  LOP3.LUT P1, RZ, R10, 0xff, RZ, 0xc0, !PT ;  /* 0x000000ff0aff7812 */ /* 0x000fe2000782c0ff */
[C---:B------:R-:W-:Y:S01]  /*45f0*/  IMAD.IADD R8, R11.reuse, 0x1, R8 ;  /* 0x000000010b087824 */ /* 0x040fe200078e0208 */
[----:B------:R-:W-:Y:S01]  /*4600*/  ULDC.64 UR8, c[0x0][0x650] ;  /* 0x0001940000087ab9 */ /* 0x000fe20000000a00 */
[C---:B------:R-:W-:Y:S01]  /*4610*/  ISETP.GE.U32.AND P2, PT, R11.reuse, 0x5, PT ;  /* 0x000000050b00780c */ /* 0x040fe20003f46070 */
[----:B------:R-:W-:Y:S01]  /*4620*/  BSSY B1, `(.L_x_83) ;  /* 0x000006d000017945 */ /* 0x000fe20003800000 */
[----:B------:R-:W-:Y:S01]  /*4630*/  IMAD.MOV.U32 R22, RZ, RZ, -0x1 ;  /* 0xffffffffff167424 */ /* 0x000fe200078e00ff */
[----:B------:R-:W-:Y:S01]  /*4640*/  ISETP.GT.U32.AND P0, PT, R8, 0x4, PT ;  /* 0x000000040800780c */ /* 0x000fe20003f04070 */
[----:B------:R-:W-:Y:S01]  /*4650*/  IMAD.MOV.U32 R21, RZ, RZ, -0x1 ;  /* 0xffffffffff157424 */ /* 0x000fe200078e00ff */
[----:B------:R-:W-:Y:S01]  /*4660*/  PRMT R10, RZ, 0x7610, R10 ;  /* 0x00007610ff0a7816 */ /* 0x000fe2000000000a */
[----:B------:R-:W-:Y:S01]  /*4670*/  IMAD.MOV.U32 R6, RZ, RZ, -0x1 ;  /* 0xffffffffff067424 */ /* 0x000fe200078e00ff */
[----:B------:R-:W-:-:S03]  /*4680*/  ISETP.LT.U32.AND P0, PT, R11, 0x5, P0 ;  /* 0x000000050b00780c */ /* 0x000fc60000701070 */
[----:B------:R-:W0:Y:S01]  /*4690*/  @P1 S2R R4, SR_CgaCtaId ;  /* 0x0000000000041919 */ /* 0x000e220000008800 */
[----:B------:R-:W-:-:S04]  /*46a0*/  @P1 MOV R3, 0x400 ;  /* 0x0000040000031802 */ /* 0x000fc80000000f00 */
[----:B0-----:R-:W-:Y:S01]  /*46b0*/  @P1 LEA R3, R4, R3, 0x18 ;  /* 0x0000000304031211 */ /* 0x001fe200078ec0ff */
[----:B------:R-:W-:-:S03]  /*46c0*/  IMAD.WIDE.U32 R4, R8, -0x33333333, RZ ;  /* 0xcccccccd08047825 */ /* 0x000fc600078e00ff */
[----:B------:R0:W-:Y:S01]  /*46d0*/  @P1 SYNCS.ARRIVE.TRANS64.A1T0 RZ, [R3+URZ+0x68], RZ ;  /* 0x000068ff03ff19a7 */ /* 0x0001e2000810003f */
[----:B------:R-:W-:Y:S02]  /*46e0*/  IADD3 R2, P1, R2, UR30, RZ ;  /* 0x0000001e02027c10 */ /* 0x000fe4000ff3e0ff */
[----:B------:R-:W-:Y:S02]  /*46f0*/  SHF.R.U32.HI R5, RZ, 0x2, R5 ;  /* 0x00000002ff057819 */ /* 0x000fe40000011605 */
[----:B------:R-:W-:Y:S02]  /*4700*/  IADD3.X R17, R17, UR7, RZ, P1, !PT ;  /* 0x0000000711117c10 */ /* 0x000fe40008ffe4ff */
[----:B0-----:R-:W-:Y:S01]  /*4710*/  SEL R3, RZ, 0x1, !P0 ;  /* 0x00000001ff037807 */ /* 0x001fe20004000000 */
[----:B------:R-:W-:Y:S01]  /*4720*/  IMAD R8, R5, -0x5, R8 ;  /* 0xfffffffb05087824 */ /* 0x000fe200078e0208 */
[----:B------:R-:W-:Y:S02]  /*4730*/  ISETP.GE.U32.AND P0, PT, R2, UR8, PT ;  /* 0x0000000802007c0c */ /* 0x000fe4000bf06070 */
[----:B------:R-:W-:-:S02]  /*4740*/  LOP3.LUT R0, R0, R3, RZ, 0x3c, !PT ;  /* 0x0000000300007212 */ /* 0x000fc400078e3cff */
[----:B------:R-:W-:Y:S02]  /*4750*/  ISETP.GE.U32.AND.EX P0, PT, R17, UR9, PT, P0 ;  /* 0x0000000911007c0c */ /* 0x000fe4000bf06100 */
[----:B------:R-:W-:Y:S02]  /*4760*/  @P2 LOP3.LUT R0, R0, 0x1, R5, 0x78, !PT ;  /* 0x0000000100002812 */ /* 0x000fe400078e7805 */
[----:B------:R-:W-:-:S09]  /*4770*/  PRMT R3, RZ, 0x7610, R3 ;  /* 0x00007610ff037816 */ /* 0x000fd20000000003 */
[----:B------:R-:W-:Y:S05]  /*4780*/  @P0 BRA `(.L_x_84) ;  /* 0x0000000400580947 */ /* 0x000fea0003800000 */
[----:B------:R-:W0:Y:S01]  /*4790*/  S2R R21, SR_CTAID.X ;  /* 0x0000000000157919 */ /* 0x000e220000002500 */
[----:B------:R-:W-:Y:S01]  /*47a0*/  ULDC.64 UR8, c[0x0][0x628] ;  /* 0x00018a0000087ab9 */ /* 0x000fe20000000a00 */
[----:B------:R-:W-:Y:S01]  /*47b0*/  ULDC UR11, c[0x0][0x630] ;  /* 0x00018c00000b7ab9 */ /* 0x000fe20000000800 */
[----:B------:R-:W-:Y:S01]  /*47c0*/  ISETP.NE.U32.AND P0, PT, RZ, UR8, PT ;  /* 0x00000008ff007c0c */ /* 0x000fe2000bf05070 */
[----:B------:R-:W1:Y:S01]  /*47d0*/  S2R R15, SR_CTAID.Y ;  /* 0x00000000000f7919 */ /* 0x000e620000002600 */
[----:B------:R-:W-:Y:S01]  /*47e0*/  ULDC UR12, c[0x0][0x150] ;  /* 0x00005400000c7ab9 */ /* 0x000fe20000000800 */
[----:B------:R-:W-:Y:S01]  /*47f0*/  IMAD.MOV.U32 R4, RZ, RZ, R2 ;  /* 0x000000ffff047224 */ /* 0x000fe200078e0002 */
[----:B------:R-:W-:Y:S01]  /*4800*/  ISETP.NE.AND.EX P0, PT, RZ, UR9, PT, P0 ;  /* 0x00000009ff007c0c */ /* 0x000fe2000bf05300 */
[----:B------:R-:W-:Y:S01]  /*4810*/  IMAD.MOV.U32 R5, RZ, RZ, R17 ;  /* 0x000000ffff057224 */ /* 0x000fe200078e0011 */
[----:B0-----:R-:W-:-:S11]  /*4820*/  I2FP.F32.U32 R22, R21 ;  /* 0x0000001500167245 */ /* 0x001fd60000201000 */
[----:B------:R-:W-:Y:S05]  /*4830*/  @!P0 BRA `(.L_x_85) ;  /* 0x0000000000288947 */ /* 0x000fea0003800000 */
[----:B------:R-:W-:Y:S02]  /*4840*/  ULDC UR10, c[0x0][0x634] ;  /* 0x00018d00000a7ab9 */ /* 0x000fe40000000800 */
[----:B------:R-:W-:-:S05]  /*4850*/  IADD3 R5, P0, R2, UR10, RZ ;  /* 0x0000000a02057c10 */ /* 0x000fca000ff1e0ff */
[----:B------:R-:W-:-:S04]  /*4860*/  IMAD.X R3, RZ, RZ, R17, P0 ;  /* 0x000000ffff037224 */ /* 0x000fc800000e0611 */
[----:B------:R-:W-:-:S04]  /*4870*/  IMAD.WIDE.U32 R6, R3, UR8, RZ ;  /* 0x0000000803067c25 */ /* 0x000fc8000f8e00ff */
[----:B------:R-:W-:-:S04]  /*4880*/  IMAD.WIDE.U32 R6, P0, R5, UR9, R6 ;  /* 0x0000000905067c25 */ /* 0x000fc8000f800006 */
[----:B------:R-:W-:-:S04]  /*4890*/  IMAD.WIDE.U32 R4, R5, UR8, RZ ;  /* 0x0000000805047c25 */ /* 0x000fc8000f8e00ff */
[----:B------:R-:W-:Y:S01]  /*48a0*/  IMAD.MOV.U32 R4, RZ, RZ, R7 ;  /* 0x000000ffff047224 */ /* 0x000fe200078e0007 */
[----:B------:R-:W-:Y:S01]  /*48b0*/  IADD3 RZ, P1, R5, R6, RZ ;  /* 0x0000000605ff7210 */ /* 0x000fe20007f3e0ff */
[----:B------:R-:W-:-:S04]  /*48c0*/  IMAD.X R5, RZ, RZ, RZ, P0 ;  /* 0x000000ffff057224 */ /* 0x000fc800000e06ff */
[----:B------:R-:W-:-:S08]  /*48d0*/  IMAD.WIDE.U32.X R4, R3, UR9, R4, P1 ;  /* 0x0000000903047c25 */ /* 0x000fd000088e0404 */
.L_x_85:
[--C-:B------:R-:W-:Y:S01]  /*48e0*/  SHF.R.U64 R14, R4, UR11, R5.reuse ;  /* 0x0000000b040e7c19 */ /* 0x100fe20008001205 */
[----:B------:R-:W-:Y:S01]  /*48f0*/  FMUL R22, R22, UR12 ;  /* 0x0000000c16167c20 */ /* 0x000fe20008400000 */
[----:B------:R-:W-:Y:S01]  /*4900*/  SHF.R.U32.HI R3, RZ, UR11, R5 ;  /* 0x0000000bff037c19 */ /* 0x000fe20008011605 */
[----:B------:R-:W0:Y:S01]  /*4910*/  LDC R6, c[0x0][0x144] ;  /* 0x00005100ff067b82 */ /* 0x000e220000000800 */
[----:B------:R-:W-:Y:S01]  /*4920*/  IADD3 R4, P0, RZ, -R14, RZ ;  /* 0x8000000eff047210 */ /* 0x000fe20007f1e0ff */
[----:B------:R-:W-:Y:S01]  /*4930*/  ULDC.64 UR8, c[0x0][0x620] ;  /* 0x0001880000087ab9 */ /* 0x000fe20000000a00 */
[----:B-1----:R-:W-:Y:S01]  /*4940*/  I2FP.F32.U32 R5, R15 ;  /* 0x0000000f00057245 */ /* 0x002fe20000201000 */
[----:B------:R-:W1:Y:S01]  /*4950*/  F2I.U32.TRUNC.NTZ R22, R22 ;  /* 0x0000001600167305 */ /* 0x000e62000020f000 */
[----:B------:R-:W-:Y:S01]  /*4960*/  ULDC UR10, c[0x0][0x154] ;  /* 0x00005500000a7ab9 */ /* 0x000fe20000000800 */
[----:B------:R-:W-:Y:S01]  /*4970*/  IMAD.X R3, RZ, RZ, ~R3, P0 ;  /* 0x000000ffff037224 */ /* 0x000fe200000e0e03 */
[----:B------:R-:W-:Y:S01]  /*4980*/  ISETP.NE.AND P2, PT, R16, 0x1, PT ;  /* 0x000000011000780c */ /* 0x000fe20003f45270 */
[----:B------:R-:W-:Y:S01]  /*4990*/  FMUL R23, R5, UR10 ;  /* 0x0000000a05177c20 */ /* 0x000fe20008400000 */
[----:B------:R-:W2:Y:S01]  /*49a0*/  LDC R24, c[0x0][0x148] ;  /* 0x00005200ff187b82 */ /* 0x000ea20000000800 */
[----:B------:R-:W-:Y:S01]  /*49b0*/  IMAD R3, R3, UR8, RZ ;  /* 0x0000000803037c24 */ /* 0x000fe2000f8e02ff */
[----:B------:R-:W-:-:S02]  /*49c0*/  ULDC.64 UR10, c[0x0][0x640] ;  /* 0x00019000000a7ab9 */ /* 0x000fc40000000a00 */
[----:B------:R-:W-:Y:S01]  /*49d0*/  ISETP.NE.U32.AND P0, PT, RZ, UR10, PT ;  /* 0x0000000aff007c0c */ /* 0x000fe2000bf05070 */
[C---:B------:R-:W-:Y:S01]  /*49e0*/  IMAD R7, R4.reuse, UR9, R3 ;  /* 0x0000000904077c24 */ /* 0x040fe2000f8e0203 */
[----:B------:R-:W3:Y:S01]  /*49f0*/  F2I.U32.TRUNC.NTZ R23, R23 ;  /* 0x0000001700177305 */ /* 0x000ee2000020f000 */
[----:B------:R-:W-:Y:S01]  /*4a00*/  IMAD.MOV.U32 R3, RZ, RZ, R17 ;  /* 0x000000ffff037224 */ /* 0x000fe200078e0011 */
[----:B------:R-:W-:Y:S01]  /*4a10*/  ISETP.NE.AND.EX P0, PT, RZ, UR11, PT, P0 ;  /* 0x0000000bff007c0c */ /* 0x000fe2000bf05300 */
[----:B-1----:R-:W-:Y:S02]  /*4a20*/  IMAD.MOV R22, RZ, RZ, -R22 ;  /* 0x000000ffff167224 */ /* 0x002fe400078e0a16 */
[----:B------:R-:W-:Y:S01]  /*4a30*/  IMAD.WIDE.U32 R4, R4, UR8, R2 ;  /* 0x0000000804047c25 */ /* 0x000fe2000f8e0002 */
[----:B------:R-:W-:-:S03]  /*4a40*/  ULDC UR8, c[0x0][0x618] ;  /* 0x0001860000087ab9 */ /* 0x000fc60000000800 */
[----:B------:R-:W-:Y:S02]  /*4a50*/  IMAD.IADD R5, R5, 0x1, R7 ;  /* 0x0000000105057824 */ /* 0x000fe400078e0207 */
[----:B0-----:R-:W-:-:S03]  /*4a60*/  IMAD R3, R6, R22, R21 ;  /* 0x0000001606037224 */ /* 0x001fc600078e0215 */
[----:B------:R-:W-:Y:S01]  /*4a70*/  SHF.R.U64 R21, R4, UR8, R5 ;  /* 0x0000000804157c19 */ /* 0x000fe20008001205 */
[----:B---3--:R-:W-:Y:S01]  /*4a80*/  IMAD.MOV R6, RZ, RZ, -R23 ;  /* 0x000000ffff067224 */ /* 0x008fe200078e0a17 */
[----:B------:R-:W-:Y:S01]  /*4a90*/  SHF.R.U32.HI R4, RZ, UR8, R5 ;  /* 0x00000008ff047c19 */ /* 0x000fe20008011605 */
[----:B------:R-:W-:Y:S02]  /*4aa0*/  ULDC UR8, c[0x0][0x608] ;  /* 0x0001820000087ab9 */ /* 0x000fe40000000800 */
[----:B--2---:R-:W-:Y:S01]  /*4ab0*/  @P2 IMAD R3, R24, R6, R15 ;  /* 0x0000000618032224 */ /* 0x004fe200078e020f */
[--C-:B------:R-:W-:Y:S02]  /*4ac0*/  SHF.R.U64 R22, R21, UR8, R4.reuse ;  /* 0x0000000815167c19 */ /* 0x100fe40008001204 */
[----:B------:R-:W-:Y:S01]  /*4ad0*/  SHF.R.U32.HI R5, RZ, UR8, R4 ;  /* 0x00000008ff057c19 */ /* 0x000fe20008011604 */
[----:B------:R-:W-:-:S03]  /*4ae0*/  ULDC UR8, c[0x0][0x658] ;  /* 0x0001960000087ab9 */ /* 0x000fc60000000800 */
[--C-:B------:R-:W-:Y:S02]  /*4af0*/  SHF.R.U64 R15, R22, UR8, R5.reuse ;  /* 0x00000008160f7c19 */ /* 0x100fe40008001205 */
[----:B------:R-:W-:-:S03]  /*4b00*/  SHF.R.U32.HI R23, RZ, UR8, R5 ;  /* 0x00000008ff177c19 */ /* 0x000fc60008011605 */
[----:B------:R-:W-:Y:S02]  /*4b10*/  IMAD.MOV.U32 R6, RZ, RZ, R15 ;  /* 0x000000ffff067224 */ /* 0x000fe400078e000f */
[----:B------:R-:W-:Y:S01]  /*4b20*/  IMAD.MOV.U32 R5, RZ, RZ, R23 ;  /* 0x000000ffff057224 */ /* 0x000fe200078e0017 */
[----:B------:R-:W-:Y:S06]  /*4b30*/  @!P0 BRA `(.L_x_86) ;  /* 0x00000000002c8947 */ /* 0x000fec0003800000 */
        /* <DEDUP_REMOVED lines=9> */
[----:B------:R-:W-:-:S04]  /*4bd0*/  IMAD.WIDE.U32.X R4, R23, UR11, R4, P1 ;  /* 0x0000000b17047c25 */ /* 0x000fc800088e0404 */
[----:B------:R-:W-:-:S07]  /*4be0*/  IMAD.MOV.U32 R6, RZ, RZ, R4 ;  /* 0x000000ffff067224 */ /* 0x000fce00078e0004 */
.L_x_86:
[----:B------:R-:W-:Y:S01]  /*4bf0*/  ULDC UR8, c[0x0][0x648] ;  /* 0x0001920000087ab9 */ /* 0x000fe20000000800 */
[----:B------:R-:W-:Y:S01]  /*4c00*/  LOP3.LUT R4, R22, UR6, RZ, 0xc0, !PT ;  /* 0x0000000616047c12 */ /* 0x000fe2000f8ec0ff */
[----:B------:R-:W-:Y:S01]  /*4c10*/  ULDC UR9, c[0x0][0x610] ;  /* 0x0001840000097ab9 */ /* 0x000fe20000000800 */
[----:B------:R-:W-:Y:S01]  /*4c20*/  SHF.R.U64 R5, R6, UR8, R5 ;  /* 0x0000000806057c19 */ /* 0x000fe20008001205 */
[----:B------:R-:W-:Y:S01]  /*4c30*/  ULDC UR8, c[0x0][0x638] ;  /* 0x00018e0000087ab9 */ /* 0x000fe20000000800 */
[----:B------:R-:W-:-:S03]  /*4c40*/  LOP3.LUT R24, R21, UR4, RZ, 0xc0, !PT ;  /* 0x0000000415187c12 */ /* 0x000fc6000f8ec0ff */
[----:B------:R-:W-:Y:S02]  /*4c50*/  IMAD.MOV R6, RZ, RZ, -R5 ;  /* 0x000000ffff067224 */ /* 0x000fe400078e0a05 */
[----:B------:R-:W-:Y:S02]  /*4c60*/  IMAD R4, R5, UR5, R4 ;  /* 0x0000000505047c24 */ /* 0x000fe4000f8e0204 */
[----:B------:R-:W-:Y:S01]  /*4c70*/  IMAD R15, R6, UR8, R15 ;  /* 0x00000008060f7c24 */ /* 0x000fe2000f8e020f */
[----:B------:R-:W-:Y:S01]  /*4c80*/  ULDC UR8, c[0x0][0x600] ;  /* 0x0001800000087ab9 */ /* 0x000fe20000000800 */
[----:B------:R-:W-:Y:S02]  /*4c90*/  IMAD R22, R4, UR9, R3 ;  /* 0x0000000904167c24 */ /* 0x000fe4000f8e0203 */
[----:B------:R-:W-:Y:S02]  /*4ca0*/  IMAD R15, R15, UR8, R24 ;  /* 0x000000080f0f7c24 */ /* 0x000fe4000f8e0218 */
[----:B------:R-:W-:-:S02]  /*4cb0*/  IMAD.MOV.U32 R3, RZ, RZ, 0x1 ;  /* 0x00000001ff037424 */ /* 0x000fc400078e00ff */
[----:B------:R-:W-:Y:S01]  /*4cc0*/  IMAD.MOV.U32 R6, RZ, RZ, R14 ;  /* 0x000000ffff067224 */ /* 0x000fe200078e000e */
[----:B------:R-:W-:Y:S02]  /*4cd0*/  SEL R21, R15, R22, !P2 ;  /* 0x000000160f157207 */ /* 0x000fe40005000000 */
[----:B------:R-:W-:-:S07]  /*4ce0*/  SEL R22, R22, R15, !P2 ;  /* 0x0000000f16167207 */ /* 0x000fce0005000000 */
.L_x_84:
[----:B------:R-:W-:Y:S05]  /*4cf0*/  BSYNC B1 ;  /* 0x0000000000017941 */ /* 0x000fea0003800000 */
.L_x_83:
[----:B------:R-:W-:-:S13]  /*4d00*/  LOP3.LUT P0, RZ, R3, 0xff, RZ, 0xc0, !PT ;  /* 0x000000ff03ff7812 */ /* 0x000fda000780c0ff */
[----:B------:R-:W-:Y:S05]  /*4d10*/  @P0 BRA `(.L_x_87) ;  /* 0xfffffff4000c0947 */ /* 0x000fea000383ffff */
[----:B------:R-:W-:Y:S05]  /*4d20*/  BSYNC B0 ;  /* 0x0000000000007941 */ /* 0x000fea0003800000 */
.L_x_76:
[----:B------:R-:W-:-:S03]  /*4d30*/  UMOV UR8, 0xffffffff ;  /* 0xffffffff00087882 */ /* 0x000fc60000000000 */
[----:B------:R-:W-:Y:S05]  /*4d40*/  BRA.DIV UR8, `(.L_x_88) ;  /* 0x0000000608387947 */ /* 0x000fea000b800000 */
[----:B------:R-:W-:-:S13]  /*4d50*/  ELECT P6, URZ, PT ;  /* 0x00000000003f782f */ /* 0x000fda00038c0000 */
.L_x_103:
[----:B------:R-:W-:Y:S04]  /*4d60*/  BSSY B0, `(.L_x_89) ;  /* 0x0000034000007945 */ /* 0x000fe80003800000 */
[----:B------:R-:W-:Y:S05]  /*4d70*/  @!P6 BRA `(.L_x_90) ;  /* 0x0000000000c8e947 */ /* 0x000fea0003800000 */
[----:B------:R-:W-:-:S04]  /*4d80*/  LOP3.LUT R19, R19, 0x2, RZ, 0xfc, !PT ;  /* 0x0000000213137812 */ /* 0x000fc800078efcff */
[----:B------:R-:W-:-:S13]  /*4d90*/  ISETP.NE.AND P0, PT, R19, 0x3, PT ;  /* 0x000000031300780c */ /* 0x000fda0003f05270 */
[----:B------:R-:W-:Y:S05]  /*4da0*/  @!P0 BRA `(.L_x_91) ;  /* 0x0000000000048947 */ /* 0x000fea0003800000 */
[----:B------:R-:W-:Y:S01]  /*4db0*/  BPT.TRAP 0x1 ;  /* 0x000000040000795c */ /* 0x000fe20000300000 */
.L_x_91:
[----:B------:R-:W0:Y:S01]  /*4dc0*/  S2R R3, SR_CgaCtaId ;  /* 0x0000000000037919 */ /* 0x000e220000008800 */
[----:B------:R-:W-:-:S04]  /*4dd0*/  MOV R2, 0x400 ;  /* 0x0000040000027802 */ /* 0x000fc80000000f00 */
[----:B0-----:R-:W-:Y:S02]  /*4de0*/  LEA R3, R3, R2, 0x18 ;  /* 0x0000000203037211 */ /* 0x001fe400078ec0ff */
[----:B------:R-:W-:-:S03]  /*4df0*/  SHF.L.U32 R2, R0, 0x1f, RZ ;  /* 0x0000001f00027819 */ /* 0x000fc600000006ff */
[----:B------:R-:W-:-:S04]  /*4e00*/  VIADD R3, R3, 0x28 ;  /* 0x0000002803037836 */ /* 0x000fc80000000000 */
[C---:B------:R-:W-:Y:S02]  /*4e10*/  IMAD R7, R8.reuse, 0x8, R3 ;  /* 0x0000000808077824 */ /* 0x040fe400078e0203 */
[----:B------:R-:W-:Y:S02]  /*4e20*/  VIADD R8, R8, 0x1 ;  /* 0x0000000108087836 */ /* 0x000fe40000000000 */
[----:B------:R-:W0:Y:S03]  /*4e30*/  SYNCS.PHASECHK.TRANS64.TRYWAIT P0, [R7+URZ], R2 ;  /* 0x00000002070075a7 */ /* 0x000e26000800017f */
[----:B------:R-:W-:-:S04]  /*4e40*/  ISETP.NE.AND P1, PT, R8, 0x5, PT ;  /* 0x000000050800780c */ /* 0x000fc80003f25270 */
[----:B------:R-:W-:Y:S02]  /*4e50*/  SEL R5, RZ, 0x1, P1 ;  /* 0x00000001ff057807 */ /* 0x000fe40000800000 */
[----:B------:R-:W-:Y:S02]  /*4e60*/  SEL R8, R8, RZ, P1 ;  /* 0x000000ff08087207 */ /* 0x000fe40000800000 */
[----:B------:R-:W-:-:S03]  /*4e70*/  LOP3.LUT R5, R0, R5, RZ, 0x3c, !PT ;  /* 0x0000000500057212 */ /* 0x000fc600078e3cff */
[----:B------:R-:W-:Y:S01]  /*4e80*/  IMAD R9, R8, 0x8, R3 ;  /* 0x0000000808097824 */ /* 0x000fe200078e0203 */
[----:B------:R-:W-:Y:S01]  /*4e90*/  SHF.L.U32 R4, R5, 0x1f, RZ ;  /* 0x0000001f05047819 */ /* 0x000fe200000006ff */
[----:B0-----:R-:W-:Y:S06]  /*4ea0*/  @!P0 BRA `(.L_x_92) ;  /* 0x0000000400008947 */ /* 0x001fec0003800000 */
.L_x_104:
[----:B------:R-:W1:Y:S01]  /*4eb0*/  SYNCS.PHASECHK.TRANS64.TRYWAIT P0, [R9+URZ], R4 ;  /* 0x00000004090075a7 */ /* 0x000e62000800017f */
[----:B------:R-:W-:-:S05]  /*4ec0*/  VIADD R0, R8, 0x1 ;  /* 0x0000000108007836 */ /* 0x000fca0000000000 */
[----:B------:R-:W-:-:S04]  /*4ed0*/  ISETP.NE.AND P1, PT, R0, 0x5, PT ;  /* 0x000000050000780c */ /* 0x000fc80003f25270 */
[----:B0-----:R-:W-:Y:S02]  /*4ee0*/  SEL R2, RZ, 0x1, P1 ;  /* 0x00000001ff027807 */ /* 0x001fe40000800000 */
[----:B------:R-:W-:Y:S02]  /*4ef0*/  SEL R0, R0, RZ, P1 ;  /* 0x000000ff00007207 */ /* 0x000fe40000800000 */
[----:B------:R-:W-:-:S03]  /*4f00*/  LOP3.LUT R7, R5, R2, RZ, 0x3c, !PT ;  /* 0x0000000205077212 */ /* 0x000fc600078e3cff */
[----:B------:R-:W-:Y:S01]  /*4f10*/  IMAD R6, R0, 0x8, R3 ;  /* 0x0000000800067824 */ /* 0x000fe200078e0203 */
[----:B------:R-:W-:Y:S01]  /*4f20*/  SHF.L.U32 R5, R7, 0x1f, RZ ;  /* 0x0000001f07057819 */ /* 0x000fe200000006ff */
[----:B-1----:R-:W-:Y:S06]  /*4f30*/  @!P0 BRA `(.L_x_93) ;  /* 0x0000000000f08947 */ /* 0x002fec0003800000 */
.L_x_105:
[----:B------:R-:W1:Y:S01]  /*4f40*/  SYNCS.PHASECHK.TRANS64.TRYWAIT P0, [R6+URZ], R5 ;  /* 0x00000005060075a7 */ /* 0x000e62000800017f */
[----:B------:R-:W-:-:S05]  /*4f50*/  VIADD R0, R0, 0x1 ;  /* 0x0000000100007836 */ /* 0x000fca0000000000 */
[----:B------:R-:W-:-:S04]  /*4f60*/  ISETP.NE.AND P1, PT, R0, 0x5, PT ;  /* 0x000000050000780c */ /* 0x000fc80003f25270 */
[----:B------:R-:W-:Y:S02]  /*4f70*/  SEL R2, RZ, 0x1, P1 ;  /* 0x00000001ff027807 */ /* 0x000fe40000800000 */
[----:B------:R-:W-:Y:S02]  /*4f80*/  SEL R0, R0, RZ, P1 ;  /* 0x000000ff00007207 */ /* 0x000fe40000800000 */
[----:B------:R-:W-:-:S03]  /*4f90*/  LOP3.LUT R7, R7, R2, RZ, 0x3c, !PT ;  /* 0x0000000207077212 */ /* 0x000fc600078e3cff */
[----:B0-----:R-:W-:Y:S01]  /*4fa0*/  IMAD R9, R0, 0x8, R3 ;  /* 0x0000000800097824 */ /* 0x001fe200078e0203 */
[----:B------:R-:W-:Y:S01]  /*4fb0*/  SHF.L.U32 R4, R7, 0x1f, RZ ;  /* 0x0000001f07047819 */ /* 0x000fe200000006ff */
[----:B-1----:R-:W-:Y:S06]  /*4fc0*/  @!P0 BRA `(.L_x_94) ;  /* 0x0000000000e08947 */ /* 0x002fec0003800000 */
.L_x_106:
[----:B------:R-:W1:Y:S01]  /*4fd0*/  SYNCS.PHASECHK.TRANS64.TRYWAIT P0, [R9+URZ], R4 ;  /* 0x00000004090075a7 */ /* 0x000e62000800017f */
[----:B------:R-:W-:-:S05]  /*4fe0*/  VIADD R0, R0, 0x1 ;  /* 0x0000000100007836 */ /* 0x000fca0000000000 */
[----:B------:R-:W-:-:S04]  /*4ff0*/  ISETP.NE.AND P1, PT, R0, 0x5, PT ;  /* 0x000000050000780c */ /* 0x000fc80003f25270 */
[----:B------:R-:W-:Y:S02]  /*5000*/  SEL R2, RZ, 0x1, P1 ;  /* 0x00000001ff027807 */ /* 0x000fe40000800000 */
[----:B------:R-:W-:Y:S02]  /*5010*/  SEL R0, R0, RZ, P1 ;  /* 0x000000ff00007207 */ /* 0x000fe40000800000 */
[----:B------:R-:W-:Y:S01]  /*5020*/  LOP3.LUT R2, R7, R2, RZ, 0x3c, !PT ;  /* 0x0000000207027212 */ /* 0x000fe200078e3cff */
[----:B-1----:R-:W-:Y:S06]  /*5030*/  @!P0 BRA `(.L_x_95) ;  /* 0x0000000000d88947 */ /* 0x002fec0003800000 */
.L_x_107:
[----:B------:R-:W-:Y:S01]  /*5040*/  IMAD R3, R0, 0x8, R3 ;  /* 0x0000000800037824 */ /* 0x000fe200078e0203 */
[----:B------:R-:W-:-:S07]  /*5050*/  SHF.L.U32 R0, R2, 0x1f, RZ ;  /* 0x0000001f02007819 */ /* 0x000fce00000006ff */
.L_x_96:
[----:B--2---:R2:W3:Y:S02]  /*5060*/  SYNCS.PHASECHK.TRANS64.TRYWAIT P0, [R3+URZ], R0 ;  /* 0x00000000030075a7 */ /* 0x0044e4000800017f */
[----:B---3--:R-:W-:Y:S05]  /*5070*/  @!P0 NANOSLEEP.SYNCS 0x989680 ;  /* 0x009896800000895d */ /* 0x008fea0003900000 */
[----:B------:R-:W3:Y:S02]  /*5080*/  @!P0 SYNCS.PHASECHK.TRANS64 P0, [R3+URZ], R0 ;  /* 0x00000000030085a7 */ /* 0x000ee4000800007f */
[----:B---3--:R-:W-:Y:S05]  /*5090*/  @!P0 BRA `(.L_x_96) ;  /* 0xfffffffc00f08947 */ /* 0x008fea000383ffff */
.L_x_90:
[----:B------:R-:W-:Y:S05]  /*50a0*/  BSYNC B0 ;  /* 0x0000000000007941 */ /* 0x000fea0003800000 */
.L_x_89:
[----:B------:R-:W-:Y:S05]  /*50b0*/  EXIT ;  /* 0x000000000000794d */ /* 0x000fea0003800000 */
.L_x_21:
[----:B---3--:R3:W4:Y:S02]  /*50c0*/  SYNCS.PHASECHK.TRANS64.TRYWAIT P1, [R3+URZ], R0 ;  /* 0x00000000030075a7 */ /* 0x008724000802017f */
[----:B----4-:R-:W-:Y:S05]  /*50d0*/  @!P1 NANOSLEEP.SYNCS 0x989680 ;  /* 0x009896800000995d */ /* 0x010fea0003900000 */
[----:B------:R-:W4:Y:S02]  /*50e0*/  @!P1 SYNCS.PHASECHK.TRANS64 P1, [R3+URZ], R0 ;  /* 0x00000000030095a7 */ /* 0x000f24000802007f */
[----:B----4-:R-:W-:Y:S05]  /*50f0*/  @!P1 BRA `(.L_x_21) ;  /* 0xfffffffc00f09947 */ /* 0x010fea000383ffff */
[----:B------:R-:W-:Y:S05]  /*5100*/  BRA `(.L_x_20) ;  /* 0xffffffc400187947 */ /* 0x000fea000383ffff */
.L_x_26:
[----:B-1----:R1:W2:Y:S02]  /*5110*/  SYNCS.PHASECHK.TRANS64.TRYWAIT P1, [R5+URZ], R4 ;  /* 0x00000004050075a7 */ /* 0x0022a4000802017f */
[----:B--2---:R-:W-:Y:S05]  /*5120*/  @!P1 NANOSLEEP.SYNCS 0x989680 ;  /* 0x009896800000995d */ /* 0x004fea0003900000 */
[----:B------:R-:W2:Y:S02]  /*5130*/  @!P1 SYNCS.PHASECHK.TRANS64 P1, [R5+URZ], R4 ;  /* 0x00000004050095a7 */ /* 0x000ea4000802007f */
[----:B--2---:R-:W-:Y:S05]  /*5140*/  @!P1 BRA `(.L_x_26) ;  /* 0xfffffffc00f09947 */ /* 0x004fea000383ffff */
[----:B------:R-:W-:Y:S05]  /*5150*/  BRA `(.L_x_25) ;  /* 0xffffffc800747947 */ /* 0x000fea000383ffff */
.L_x_77:
[----:B------:R-:W-:Y:S01]  /*5160*/  BSSY B1, `(.L_x_97) ;  /* 0x0000006000017945 */ /* 0x000fe20003800000 */
[----:B------:R-:W-:-:S07]  /*5170*/  IMAD.MOV.U32 R15, RZ, RZ, -0x1 ;  /* 0xffffffffff0f7424 */ /* 0x000fce00078e00ff */
[----:B------:R-:W-:Y:S05]  /*5180*/  WARPSYNC.COLLECTIVE R15, `(.L_x_98) ;  /* 0x000000000f0c7348 */ /* 0x000fea0003c00000 */
[----:B------:R-:W-:Y:S02]  /*5190*/  ELECT P6, UR62, PT ;  /* 0x00000000003e782f */ /* 0x000fe400038c0000 */
[----:B------:R-:W-:Y:S01]  /*51a0*/  MOV R14, UR62 ;  /* 0x0000003e000e7c02 */ /* 0x000fe20008000f00 */
[----:B------:R-:W-:Y:S10]  /*51b0*/  ENDCOLLECTIVE ;  /* 0x000000000000791b */ /* 0x000ff40003800000 */
.L_x_98:
[----:B------:R-:W-:Y:S05]  /*51c0*/  BSYNC B1 ;  /* 0x0000000000017941 */ /* 0x000fea0003800000 */
.L_x_97:
[----:B------:R-:W-:Y:S05]  /*51d0*/  BRA `(.L_x_99) ;  /* 0xffffffec00e87947 */ /* 0x000fea000383ffff */
.L_x_80:
[----:B0-----:R0:W1:Y:S02]  /*51e0*/  SYNCS.PHASECHK.TRANS64.TRYWAIT P0, [R24+URZ+0x28], R5 ;  /* 0x00002805180075a7 */ /* 0x001064000800017f */
[----:B-1----:R-:W-:Y:S05]  /*51f0*/  @!P0 NANOSLEEP.SYNCS 0x989680 ;  /* 0x009896800000895d */ /* 0x002fea0003900000 */
[----:B------:R-:W1:Y:S02]  /*5200*/  @!P0 SYNCS.PHASECHK.TRANS64 P0, [R24+URZ+0x28], R5 ;  /* 0x00002805180085a7 */ /* 0x000e64000800007f */
[----:B-1----:R-:W-:Y:S05]  /*5210*/  @!P0 BRA `(.L_x_80) ;  /* 0xfffffffc00f08947 */ /* 0x002fea000383ffff */
[----:B------:R-:W-:Y:S05]  /*5220*/  BRA `(.L_x_100) ;  /* 0xfffffff000207947 */ /* 0x000fea000383ffff */
.L_x_88:
[----:B------:R-:W-:Y:S01]  /*5230*/  BSSY B0, `(.L_x_101) ;  /* 0x0000006000007945 */ /* 0x000fe20003800000 */
[----:B------:R-:W-:-:S07]  /*5240*/  IMAD.MOV.U32 R15, RZ, RZ, -0x1 ;  /* 0xffffffffff0f7424 */ /* 0x000fce00078e00ff */
[----:B------:R-:W-:Y:S05]  /*5250*/  WARPSYNC.COLLECTIVE R15, `(.L_x_102) ;  /* 0x000000000f0c7348 */ /* 0x000fea0003c00000 */
[----:B------:R-:W-:Y:S02]  /*5260*/  ELECT P6, UR62, PT ;  /* 0x00000000003e782f */ /* 0x000fe400038c0000 */
[----:B------:R-:W-:Y:S01]  /*5270*/  MOV R14, UR62 ;  /* 0x0000003e000e7c02 */ /* 0x000fe20008000f00 */
[----:B------:R-:W-:Y:S10]  /*5280*/  ENDCOLLECTIVE ;  /* 0x000000000000791b */ /* 0x000ff40003800000 */
.L_x_102:
[----:B------:R-:W-:Y:S05]  /*5290*/  BSYNC B0 ;  /* 0x0000000000007941 */ /* 0x000fea0003800000 */
.L_x_101:
[----:B------:R-:W-:Y:S05]  /*52a0*/  BRA `(.L_x_103) ;  /* 0xfffffff800ac7947 */ /* 0x000fea000383ffff */
.L_x_92:
[----:B0-----:R0:W1:Y:S02]  /*52b0*/  SYNCS.PHASECHK.TRANS64.TRYWAIT P0, [R7+URZ], R2 ;  /* 0x00000002070075a7 */ /* 0x001064000800017f */
[----:B-1----:R-:W-:Y:S05]  /*52c0*/  @!P0 NANOSLEEP.SYNCS 0x989680 ;  /* 0x009896800000895d */ /* 0x002fea0003900000 */
[----:B------:R-:W1:Y:S02]  /*52d0*/  @!P0 SYNCS.PHASECHK.TRANS64 P0, [R7+URZ], R2 ;  /* 0x00000002070085a7 */ /* 0x000e64000800007f */
[----:B-1----:R-:W-:Y:S05]  /*52e0*/  @!P0 BRA `(.L_x_92) ;  /* 0xfffffffc00f08947 */ /* 0x002fea000383ffff */
[----:B------:R-:W-:Y:S05]  /*52f0*/  BRA `(.L_x_104) ;  /* 0xfffffff800ec7947 */ /* 0x000fea000383ffff */
.L_x_93:
[----:B0-----:R0:W1:Y:S02]  /*5300*/  SYNCS.PHASECHK.TRANS64.TRYWAIT P0, [R9+URZ], R4 ;  /* 0x00000004090075a7 */ /* 0x001064000800017f */
[----:B-1----:R-:W-:Y:S05]  /*5310*/  @!P0 NANOSLEEP.SYNCS 0x989680 ;  /* 0x009896800000895d */ /* 0x002fea0003900000 */
[----:B------:R-:W1:Y:S02]  /*5320*/  @!P0 SYNCS.PHASECHK.TRANS64 P0, [R9+URZ], R4 ;  /* 0x00000004090085a7 */ /* 0x000e64000800007f */
[----:B-1----:R-:W-:Y:S05]  /*5330*/  @!P0 BRA `(.L_x_93) ;  /* 0xfffffffc00f08947 */ /* 0x002fea000383ffff */
[----:B------:R-:W-:Y:S05]  /*5340*/  BRA `(.L_x_105) ;  /* 0xfffffff800fc7947 */ /* 0x000fea000383ffff */
.L_x_94:
[----:B0-----:R0:W1:Y:S02]  /*5350*/  SYNCS.PHASECHK.TRANS64.TRYWAIT P0, [R6+URZ], R5 ;  /* 0x00000005060075a7 */ /* 0x001064000800017f */
[----:B-1----:R-:W-:Y:S05]  /*5360*/  @!P0 NANOSLEEP.SYNCS 0x989680 ;  /* 0x009896800000895d */ /* 0x002fea0003900000 */
[----:B------:R-:W1:Y:S02]  /*5370*/  @!P0 SYNCS.PHASECHK.TRANS64 P0, [R6+URZ], R5 ;  /* 0x00000005060085a7 */ /* 0x000e64000800007f */
[----:B-1----:R-:W-:Y:S05]  /*5380*/  @!P0 BRA `(.L_x_94) ;  /* 0xfffffffc00f08947 */ /* 0x002fea000383ffff */
[----:B------:R-:W-:Y:S05]  /*5390*/  BRA `(.L_x_106) ;  /* 0xfffffffc000c7947 */ /* 0x000fea000383ffff */
.L_x_95:
[----:B-1----:R1:W2:Y:S02]  /*53a0*/  SYNCS.PHASECHK.TRANS64.TRYWAIT P0, [R9+URZ], R4 ;  /* 0x00000004090075a7 */ /* 0x0022a4000800017f */
[----:B--2---:R-:W-:Y:S05]  /*53b0*/  @!P0 NANOSLEEP.SYNCS 0x989680 ;  /* 0x009896800000895d */ /* 0x004fea0003900000 */
[----:B------:R-:W2:Y:S02]  /*53c0*/  @!P0 SYNCS.PHASECHK.TRANS64 P0, [R9+URZ], R4 ;  /* 0x00000004090085a7 */ /* 0x000ea4000800007f */
[----:B--2---:R-:W-:Y:S05]  /*53d0*/  @!P0 BRA `(.L_x_95) ;  /* 0xfffffffc00f08947 */ /* 0x004fea000383ffff */
[----:B------:R-:W-:Y:S05]  /*53e0*/  BRA `(.L_x_107) ;  /* 0xfffffffc00147947 */ /* 0x000fea000383ffff */
.L_x_108:
[----:B------:R-:W-:-:S00]  /*53f0*/  BRA `(.L_x_108) ;  /* 0xfffffffc00fc7947 */ /* 0x000fc0000383ffff */
[----:B------:R-:W-:-:S00]  /*5400*/  NOP ;  /* 0x0000000000007918 */ /* 0x000fc00000000000 */
[----:B------:R-:W-:-:S00]  /*5410*/  NOP ;  /* 0x0000000000007918 */ /* 0x000fc00000000000 */
[----:B------:R-:W-:-:S00]  /*5420*/  NOP ;  /* 0x0000000000007918 */ /* 0x000fc00000000000 */
[----:B------:R-:W-:-:S00]  /*5430*/  NOP ;  /* 0x0000000000007918 */ /* 0x000fc00000000000 */
[----:B------:R-:W-:-:S00]  /*5440*/  NOP ;  /* 0x0000000000007918 */ /* 0x000fc00000000000 */
[----:B------:R-:W-:-:S00]  /*5450*/  NOP ;  /* 0x0000000000007918 */ /* 0x000fc00000000000 */
[----:B------:R-:W-:-:S00]  /*5460*/  NOP ;  /* 0x0000000000007918 */ /* 0x000fc00000000000 */
[----:B------:R-:W-:-:S00]  /*5470*/  NOP ;  /* 0x0000000000007918 */ /* 0x000fc00000000000 */
.L_x_109:


//--------------------- .nv.global.init           --------------------------
	.section	.nv.global.init,"aw",@progbits
.nv.global.init:
	.type		$str$22,@object
	.size		$str$22,($str$23 - $str$22)
$str$22:
        /*0000*/ 	.byte	0x6b, 0x5f, 0x74, 0x69, 0x6c, 0x65, 0x5f, 0x63, 0x6f, 0x75, 0x6e, 0x74, 0x20, 0x3e, 0x3d, 0x20
        /*0010*/ 	.byte	0x31, 0x00
	.type		$str$23,@object
	.size		$str$23,(__unnamed_1 - $str$23)
$str$23:
        /*0012*/ 	.byte	0x2f, 0x74, 0x6d, 0x70, 0x2f, 0x63, 0x75, 0x74, 0x6c, 0x61, 0x73, 0x73, 0x5f, 0x73, 0x77, 0x65
        /*0022*/ 	.byte	0x65, 0x70, 0x5f, 0x73, 0x72, 0x63, 0x2f, 0x69, 0x6e, 0x63, 0x6c, 0x75, 0x64, 0x65, 0x2f, 0x63
        /*0032*/ 	.byte	0x75, 0x74, 0x6c, 0x61, 0x73, 0x73, 0x2f, 0x67, 0x65, 0x6d, 0x6d, 0x2f, 0x63, 0x6f, 0x6c, 0x6c
        /*0042*/ 	.byte	0x65, 0x63, 0x74, 0x69, 0x76, 0x65, 0x2f, 0x73, 0x6d, 0x39, 0x30, 0x5f, 0x6d, 0x6d, 0x61, 0x5f
        /*0052*/ 	.byte	0x74, 0x6d, 0x61, 0x5f, 0x67, 0x6d, 0x6d, 0x61, 0x5f, 0x73, 0x73, 0x5f, 0x77, 0x61, 0x72, 0x70
        /*0062*/ 	.byte	0x73, 0x70, 0x65, 0x63, 0x69, 0x61, 0x6c, 0x69, 0x7a, 0x65, 0x64, 0x2e, 0x68, 0x70, 0x70, 0x00
	.type		__unnamed_1,@object
	.size		__unnamed_1,(.L_0 - __unnamed_1)
__unnamed_1:
        /*0072*/ 	.byte	0x76, 0x6f, 0x69, 0x64, 0x20, 0x63, 0x75, 0x74, 0x6c, 0x61, 0x73, 0x73, 0x3a, 0x3a, 0x67, 0x65
        /* <DEDUP_REMOVED lines=172> */
        /*0b42*/ 	.byte	0x3a, 0x69, 0x64, 0x65, 0x6e, 0x74, 0x69, 0x74, 0x79, 0x5d, 0x00
.L_0:


//--------------------- .nv.shared._ZN7cutlass13device_kernelINS_4gemm6kernel13GemmUniversalIN4cute5tupleIJiiiiEEENS1_10collective13CollectiveMmaINS1_34MainloopSm90TmaGmmaWarpSpecializedILi5ENS5_IJNS4_1CILi2EEENSA_ILi1EEESC_EEENS1_35KernelTmaWarpSpecializedCooperativeEEENS5_IJNSA_ILi128EEENSA_ILi32EEENSA_ILi256EEEEEEaNS5_IJlSC_lEEEaSK_NS4_8TiledMMAINS4_8MMA_AtomIJNS4_4SM904GMMA26MMA_64x32x32_S32S8S8_SS_TNEEEENS4_6LayoutISD_NS5_IJSC_NSA_ILi0EEESS_EEEEENS5_IJNS4_10UnderscoreESV_SV_EEEEENS4_13SM90_TMA_LOADENS4_14ComposedLayoutINS4_7SwizzleILi3ELi4ELi3EEENS4_18smem_ptr_flag_bitsILi8EEENSR_INS5_IJNSA_ILi8EEESG_EEENS5_IJSG_SC_EEEEEEEvNS4_8identityENS4_23SM90_TMA_LOAD_MULTICASTES18_vS19_EENS_8epilogue10collective6detail29Sm90TmaWarpSpecializedAdapterINS1D_15DefaultEpilogueIaSK_SK_NS1C_6thread17LinearCombinationIaLi1EiiLNS1H_9ScaleType4KindE0ELNS_15FloatRoundStyleE2EaEENS1_15EpilogueDefaultEEEEEvvEEEEvNT_6ParamsE --------------------------
	.section	.nv.shared._ZN7cutlass13device_kernelINS_4gemm6kernel13GemmUniversalIN4cute5tupleIJiiiiEEENS1_10collective13CollectiveMmaINS1_34MainloopSm90TmaGmmaWarpSpecializedILi5ENS5_IJNS4_1CILi2EEENSA_ILi1EEESC_EEENS1_35KernelTmaWarpSpecializedCooperativeEEENS5_IJNSA_ILi128EEENSA_ILi32EEENSA_ILi256EEEEEEaNS5_IJlSC_lEEEaSK_NS4_8TiledMMAINS4_8MMA_AtomIJNS4_4SM904GMMA26MMA_64x32x32_S32S8S8_SS_TNEEEENS4_6LayoutISD_NS5_IJSC_NSA_ILi0EEESS_EEEEENS5_IJNS4_10UnderscoreESV_SV_EEEEENS4_13SM90_TMA_LOADENS4_14ComposedLayoutINS4_7SwizzleILi3ELi4ELi3EEENS4_18smem_ptr_flag_bitsILi8EEENSR_INS5_IJNSA_ILi8EEESG_EEENS5_IJSG_SC_EEEEEEEvNS4_8identityENS4_23SM90_TMA_LOAD_MULTICASTES18_vS19_EENS_8epilogue10collective6detail29Sm90TmaWarpSpecializedAdapterINS1D_15DefaultEpilogueIaSK_SK_NS1C_6thread17LinearCombinationIaLi1EiiLNS1H_9ScaleType4KindE0ELNS_15FloatRoundStyleE2EaEENS1_15EpilogueDefaultEEEEEvvEEEEvNT_6ParamsE,"aw",@nobits
	.sectionflags	@""
	.align	16
	.zero		1024


//--------------------- .nv.shared.reserved.0     --------------------------
	.section	.nv.shared.reserved.0,"aw",@nobits
	.weak		__nv_reservedSMEM_offset_0_alias
	.size		__nv_reservedSMEM_offset_0_alias, 0, 0
	.other		__nv_reservedSMEM_offset_0_alias,@"STO_CUDA_RESERVED_SHARED STV_DEFAULT"
__nv_reservedSMEM_offset_0_alias:
	.zero		0


//--------------------- .nv.global                --------------------------
	.section	.nv.global,"aw",@nobits
.nv.global:
	.type		_ZN40_INTERNAL_12eed68d_4_k_cu_e1556819_115744cute1_E,@object
	.size		_ZN40_INTERNAL_12eed68d_4_k_cu_e1556819_115744cute1_E,(_ZN40_INTERNAL_12eed68d_4_k_cu_e1556819_115744cuda3std3__45__cpo6cbeginE - _ZN40_INTERNAL_12eed68d_4_k_cu_e1556819_115744cute1_E)
_ZN40_INTERNAL_12eed68d_4_k_cu_e1556819_115744cute1_E:
	.zero		1
	.type		_ZN40_INTERNAL_12eed68d_4_k_cu_e1556819_115744cuda3std3__45__cpo6cbeginE,@object
	.size		_ZN40_INTERNAL_12eed68d_4_k_cu_e1556819_115744cuda3std3__45__cpo6cbeginE,(_ZN40_INTERNAL_12eed68d_4_k_cu_e1556819_115744cuda3std3__48in_placeE - _ZN40_INTERNAL_12eed68d_4_k_cu_e1556819_115744cuda3std3__45__cpo6cbeginE)
_ZN40_INTERNAL_12eed68d_4_k_cu_e1556819_115744cuda3std3__45__cpo6cbeginE:
	.zero		1
	.type		_ZN40_INTERNAL_12eed68d_4_k_cu_e1556819_115744cuda3std3__48in_placeE,@object
	.size		_ZN40_INTERNAL_12eed68d_4_k_cu_e1556819_115744cuda3std3__48in_placeE,(_ZN40_INTERNAL_12eed68d_4_k_cu_e1556819_115744cuda3std6ranges3__45__cpo9iter_moveE - _ZN40_INTERNAL_12eed68d_4_k_cu_e1556819_115744cuda3std3__48in_placeE)
_ZN40_INTERNAL_12eed68d_4_k_cu_e1556819_115744cuda3std3__48in_placeE:
	.zero		1
	.type		_ZN40_INTERNAL_12eed68d_4_k_cu_e1556819_115744cuda3std6ranges3__45__cpo9iter_moveE,@object
	.size		_ZN40_INTERNAL_12eed68d_4_k_cu_e1556819_115744cuda3std6ranges3__45__cpo9iter_moveE,(_ZN40_INTERNAL_12eed68d_4_k_cu_e1556819_115744cuda3std3__45__cpo5beginE - _ZN40_INTERNAL_12eed68d_4_k_cu_e1556819_115744cuda3std6ranges3__45__cpo9iter_moveE)
_ZN40_INTERNAL_12eed68d_4_k_cu_e1556819_115744cuda3std6ranges3__45__cpo9iter_moveE:
	.zero		1
	.type		_ZN40_INTERNAL_12eed68d_4_k_cu_e1556819_115744cuda3std3__45__cpo5beginE,@object
	.size		_ZN40_INTERNAL_12eed68d_4_k_cu_e1556819_115744cuda3std3__45__cpo5beginE,(_ZN40_INTERNAL_12eed68d_4_k_cu_e1556819_115744cuda3std3__442_GLOBAL__N__12eed68d_4_k_cu_e1556819_115746ignoreE - _ZN40_INTERNAL_12eed68d_4_k_cu_e1556819_115744cuda3std3__45__cpo5beginE)
_ZN40_INTERNAL_12eed68d_4_k_cu_e1556819_115744cuda3std3__45__cpo5beginE:
	.zero		1
	.type		_ZN40_INTERNAL_12eed68d_4_k_cu_e1556819_115744cuda3std3__442_GLOBAL__N__12eed68d_4_k_cu_e1556819_115746ignoreE,@object
	.size		_ZN40_INTERNAL_12eed68d_4_k_cu_e1556819_115744cuda3std3__442_GLOBAL__N__12eed68d_4_k_cu_e1556819_115746ignoreE,(_ZN40_INTERNAL_12eed68d_4_k_cu_e1556819_115744cute7productE - _ZN40_INTERNAL_12eed68d_4_k_cu_e1556819_115744cuda3std3__442_GLOBAL__N__12eed68d_4_k_cu_e1556819_115746ignoreE)
_ZN40_INTERNAL_12eed68d_4_k_cu_e1556819_115744cuda3std3__442_GLOBAL__N__12eed68d_4_k_cu_e1556819_115746ignoreE:
	.zero		1
	.type		_ZN40_INTERNAL_12eed68d_4_k_cu_e1556819_115744cute7productE,@object
	.size		_ZN40_INTERNAL_12eed68d_4_k_cu_e1556819_115744cute7productE,(_ZN40_INTERNAL_12eed68d_4_k_cu_e1556819_115744cuda3std3__45__cpo3endE - _ZN40_INTERNAL_12eed68d_4_k_cu_e1556819_115744cute7productE)
_ZN40_INTERNAL_12eed68d_4_k_cu_e1556819_115744cute7productE:
	.zero		1
	.type		_ZN40_INTERNAL_12eed68d_4_k_cu_e1556819_115744cuda3std3__45__cpo3endE,@object
	.size		_ZN40_INTERNAL_12eed68d_4_k_cu_e1556819_115744cuda3std3__45__cpo3endE,(_ZN40_INTERNAL_12eed68d_4_k_cu_e1556819_115744cuda3std3__419piecewise_constructE - _ZN40_INTERNAL_12eed68d_4_k_cu_e1556819_115744cuda3std3__45__cpo3endE)
_ZN40_INTERNAL_12eed68d_4_k_cu_e1556819_115744cuda3std3__45__cpo3endE:
	.zero		1
	.type		_ZN40_INTERNAL_12eed68d_4_k_cu_e1556819_115744cuda3std3__419piecewise_constructE,@object
	.size		_ZN40_INTERNAL_12eed68d_4_k_cu_e1556819_115744cuda3std3__419piecewise_constructE,(_ZN40_INTERNAL_12eed68d_4_k_cu_e1556819_115744cuda3std3__45__cpo4cendE - _ZN40_INTERNAL_12eed68d_4_k_cu_e1556819_115744cuda3std3__419piecewise_constructE)
_ZN40_INTERNAL_12eed68d_4_k_cu_e1556819_115744cuda3std3__419piecewise_constructE:
	.zero		1
	.type		_ZN40_INTERNAL_12eed68d_4_k_cu_e1556819_115744cuda3std3__45__cpo4cendE,@object
	.size		_ZN40_INTERNAL_12eed68d_4_k_cu_e1556819_115744cuda3std3__45__cpo4cendE,(_ZN40_INTERNAL_12eed68d_4_k_cu_e1556819_115744cuda3std6ranges3__45__cpo4swapE - _ZN40_INTERNAL_12eed68d_4_k_cu_e1556819_115744cuda3std3__45__cpo4cendE)
_ZN40_INTERNAL_12eed68d_4_k_cu_e1556819_115744cuda3std3__45__cpo4cendE:
	.zero		1
	.type		_ZN40_INTERNAL_12eed68d_4_k_cu_e1556819_115744cuda3std6ranges3__45__cpo4swapE,@object
	.size		_ZN40_INTERNAL_12eed68d_4_k_cu_e1556819_115744cuda3std6ranges3__45__cpo4swapE,(.L_8 - _ZN40_INTERNAL_12eed68d_4_k_cu_e1556819_115744cuda3std6ranges3__45__cpo4swapE)
_ZN40_INTERNAL_12eed68d_4_k_cu_e1556819_115744cuda3std6ranges3__45__cpo4swapE:
	.zero		1
.L_8:


//--------------------- .nv.constant0._ZN7cutlass13device_kernelINS_4gemm6kernel13GemmUniversalIN4cute5tupleIJiiiiEEENS1_10collective13CollectiveMmaINS1_34MainloopSm90TmaGmmaWarpSpecializedILi5ENS5_IJNS4_1CILi2EEENSA_ILi1EEESC_EEENS1_35KernelTmaWarpSpecializedCooperativeEEENS5_IJNSA_ILi128EEENSA_ILi32EEENSA_ILi256EEEEEEaNS5_IJlSC_lEEEaSK_NS4_8TiledMMAINS4_8MMA_AtomIJNS4_4SM904GMMA26MMA_64x32x32_S32S8S8_SS_TNEEEENS4_6LayoutISD_NS5_IJSC_NSA_ILi0EEESS_EEEEENS5_IJNS4_10UnderscoreESV_SV_EEEEENS4_13SM90_TMA_LOADENS4_14ComposedLayoutINS4_7SwizzleILi3ELi4ELi3EEENS4_18smem_ptr_flag_bitsILi8EEENSR_INS5_IJNSA_ILi8EEESG_EEENS5_IJSG_SC_EEEEEEEvNS4_8identityENS4_23SM90_TMA_LOAD_MULTICASTES18_vS19_EENS_8epilogue10collective6detail29Sm90TmaWarpSpecializedAdapterINS1D_15DefaultEpilogueIaSK_SK_NS1C_6thread17LinearCombinationIaLi1EiiLNS1H_9ScaleType4KindE0ELNS_15FloatRoundStyleE2EaEENS1_15EpilogueDefaultEEEEEvvEEEEvNT_6ParamsE --------------------------
	.section	.nv.constant0._ZN7cutlass13device_kernelINS_4gemm6kernel13GemmUniversalIN4cute5tupleIJiiiiEEENS1_10collective13CollectiveMmaINS1_34MainloopSm90TmaGmmaWarpSpecializedILi5ENS5_IJNS4_1CILi2EEENSA_ILi1EEESC_EEENS1_35KernelTmaWarpSpecializedCooperativeEEENS5_IJNSA_ILi128EEENSA_ILi32EEENSA_ILi256EEEEEEaNS5_IJlSC_lEEEaSK_NS4_8TiledMMAINS4_8MMA_AtomIJNS4_4SM904GMMA26MMA_64x32x32_S32S8S8_SS_TNEEEENS4_6LayoutISD_NS5_IJSC_NSA_ILi0EEESS_EEEEENS5_IJNS4_10UnderscoreESV_SV_EEEEENS4_13SM90_TMA_LOADENS4_14ComposedLayoutINS4_7SwizzleILi3ELi4ELi3EEENS4_18smem_ptr_flag_bitsILi8EEENSR_INS5_IJNSA_ILi8EEESG_EEENS5_IJSG_SC_EEEEEEEvNS4_8identityENS4_23SM90_TMA_LOAD_MULTICASTES18_vS19_EENS_8epilogue10collective6detail29Sm90TmaWarpSpecializedAdapterINS1D_15DefaultEpilogueIaSK_SK_NS1C_6thread17LinearCombinationIaLi1EiiLNS1H_9ScaleType4KindE0ELNS_15FloatRoundStyleE2EaEENS1_15EpilogueDefaultEEEEEvvEEEEvNT_6ParamsE,"a",@progbits
	.sectionflags	@""
	.align	4
.nv.constant0._ZN7cutlass13device_kernelINS_4gemm6kernel13GemmUniversalIN4cute5tupleIJiiiiEEENS1_10collective13CollectiveMmaINS1_34MainloopSm90TmaGmmaWarpSpecializedILi5ENS5_IJNS4_1CILi2EEENSA_ILi1EEESC_EEENS1_35KernelTmaWarpSpecializedCooperativeEEENS5_IJNSA_ILi128EEENSA_ILi32EEENSA_ILi256EEEEEEaNS5_IJlSC_lEEEaSK_NS4_8TiledMMAINS4_8MMA_AtomIJNS4_4SM904GMMA26MMA_64x32x32_S32S8S8_SS_TNEEEENS4_6LayoutISD_NS5_IJSC_NSA_ILi0EEESS_EEEEENS5_IJNS4_10UnderscoreESV_SV_EEEEENS4_13SM90_TMA_LOADENS4_14ComposedLayoutINS4_7SwizzleILi3ELi4ELi3EEENS4_18smem_ptr_flag_bitsILi8EEENSR_INS5_IJNSA_ILi8EEESG_EEENS5_IJSG_SC_EEEEEEEvNS4_8identityENS4_23SM90_TMA_LOAD_MULTICASTES18_vS19_EENS_8epilogue10collective6detail29Sm90TmaWarpSpecializedAdapterINS1D_15DefaultEpilogueIaSK_SK_NS1C_6thread17LinearCombinationIaLi1EiiLNS1H_9ScaleType4KindE0ELNS_15FloatRoundStyleE2EaEENS1_15EpilogueDefaultEEEEEvvEEEEvNT_6ParamsE:
	.zero		1664


//--------------------- SYMBOLS --------------------------

	.type		.nv.reservedSmem.offset0,@object
	.size		.nv.reservedSmem.offset0,0x4
	.type		__assertfail,@function
